//
// Generated by NVIDIA NVVM Compiler
//
// Compiler Build ID: CL-36424714
// Cuda compilation tools, release 13.0, V13.0.88
// Based on NVVM 20.0.0
//

.version 9.0
.target sm_100
.address_size 64

	// .globl	_Z19copyWrapAroundAreasPiii
.global .align 1 .b8 _ZN34_INTERNAL_fa3afb0c_4_k_cu_11c623344cuda3std3__45__cpo5beginE[1];
.global .align 1 .b8 _ZN34_INTERNAL_fa3afb0c_4_k_cu_11c623344cuda3std3__45__cpo3endE[1];
.global .align 1 .b8 _ZN34_INTERNAL_fa3afb0c_4_k_cu_11c623344cuda3std3__45__cpo6cbeginE[1];
.global .align 1 .b8 _ZN34_INTERNAL_fa3afb0c_4_k_cu_11c623344cuda3std3__45__cpo4cendE[1];
.global .align 1 .b8 _ZN34_INTERNAL_fa3afb0c_4_k_cu_11c623344cuda3std3__45__cpo6rbeginE[1];
.global .align 1 .b8 _ZN34_INTERNAL_fa3afb0c_4_k_cu_11c623344cuda3std3__45__cpo4rendE[1];
.global .align 1 .b8 _ZN34_INTERNAL_fa3afb0c_4_k_cu_11c623344cuda3std3__45__cpo7crbeginE[1];
.global .align 1 .b8 _ZN34_INTERNAL_fa3afb0c_4_k_cu_11c623344cuda3std3__45__cpo5crendE[1];
.global .align 1 .b8 _ZN34_INTERNAL_fa3afb0c_4_k_cu_11c623344cuda3std3__436_GLOBAL__N__fa3afb0c_4_k_cu_11c623346ignoreE[1];
.global .align 1 .b8 _ZN34_INTERNAL_fa3afb0c_4_k_cu_11c623344cuda3std3__419piecewise_constructE[1];
.global .align 1 .b8 _ZN34_INTERNAL_fa3afb0c_4_k_cu_11c623344cuda3std3__48in_placeE[1];
.global .align 1 .b8 _ZN34_INTERNAL_fa3afb0c_4_k_cu_11c623344cuda3std3__420unreachable_sentinelE[1];
.global .align 1 .b8 _ZN34_INTERNAL_fa3afb0c_4_k_cu_11c623344cuda3std3__47nulloptE[1];
.global .align 1 .b8 _ZN34_INTERNAL_fa3afb0c_4_k_cu_11c623344cuda3std3__48unexpectE[1];
.global .align 1 .b8 _ZN34_INTERNAL_fa3afb0c_4_k_cu_11c623344cuda3std6ranges3__45__cpo4swapE[1];
.global .align 1 .b8 _ZN34_INTERNAL_fa3afb0c_4_k_cu_11c623344cuda3std6ranges3__45__cpo9iter_moveE[1];
.global .align 1 .b8 _ZN34_INTERNAL_fa3afb0c_4_k_cu_11c623344cuda3std6ranges3__45__cpo5beginE[1];
.global .align 1 .b8 _ZN34_INTERNAL_fa3afb0c_4_k_cu_11c623344cuda3std6ranges3__45__cpo3endE[1];
.global .align 1 .b8 _ZN34_INTERNAL_fa3afb0c_4_k_cu_11c623344cuda3std6ranges3__45__cpo6cbeginE[1];
.global .align 1 .b8 _ZN34_INTERNAL_fa3afb0c_4_k_cu_11c623344cuda3std6ranges3__45__cpo4cendE[1];
.global .align 1 .b8 _ZN34_INTERNAL_fa3afb0c_4_k_cu_11c623344cuda3std6ranges3__45__cpo7advanceE[1];
.global .align 1 .b8 _ZN34_INTERNAL_fa3afb0c_4_k_cu_11c623344cuda3std6ranges3__45__cpo9iter_swapE[1];
.global .align 1 .b8 _ZN34_INTERNAL_fa3afb0c_4_k_cu_11c623344cuda3std6ranges3__45__cpo4nextE[1];
.global .align 1 .b8 _ZN34_INTERNAL_fa3afb0c_4_k_cu_11c623344cuda3std6ranges3__45__cpo4prevE[1];
.global .align 1 .b8 _ZN34_INTERNAL_fa3afb0c_4_k_cu_11c623344cuda3std6ranges3__45__cpo4dataE[1];
.global .align 1 .b8 _ZN34_INTERNAL_fa3afb0c_4_k_cu_11c623344cuda3std6ranges3__45__cpo5cdataE[1];
.global .align 1 .b8 _ZN34_INTERNAL_fa3afb0c_4_k_cu_11c623344cuda3std6ranges3__45__cpo4sizeE[1];
.global .align 1 .b8 _ZN34_INTERNAL_fa3afb0c_4_k_cu_11c623344cuda3std6ranges3__45__cpo5ssizeE[1];
.global .align 1 .b8 _ZN34_INTERNAL_fa3afb0c_4_k_cu_11c623344cuda3std6ranges3__45__cpo8distanceE[1];
.global .align 1 .b8 _ZN34_INTERNAL_fa3afb0c_4_k_cu_11c623346thrust24THRUST_300001_SM_1000_NS8cuda_cub3parE[1];
.global .align 1 .b8 _ZN34_INTERNAL_fa3afb0c_4_k_cu_11c623346thrust24THRUST_300001_SM_1000_NS8cuda_cub10par_nosyncE[1];
.global .align 1 .b8 _ZN34_INTERNAL_fa3afb0c_4_k_cu_11c623346thrust24THRUST_300001_SM_1000_NS6system6detail10sequential3seqE[1];
.global .align 1 .b8 _ZN34_INTERNAL_fa3afb0c_4_k_cu_11c623346thrust24THRUST_300001_SM_1000_NS6system3cpp3parE[1];
.global .align 1 .b8 _ZN34_INTERNAL_fa3afb0c_4_k_cu_11c623346thrust24THRUST_300001_SM_1000_NS12placeholders2_1E[1];
.global .align 1 .b8 _ZN34_INTERNAL_fa3afb0c_4_k_cu_11c623346thrust24THRUST_300001_SM_1000_NS12placeholders2_2E[1];
.global .align 1 .b8 _ZN34_INTERNAL_fa3afb0c_4_k_cu_11c623346thrust24THRUST_300001_SM_1000_NS12placeholders2_3E[1];
.global .align 1 .b8 _ZN34_INTERNAL_fa3afb0c_4_k_cu_11c623346thrust24THRUST_300001_SM_1000_NS12placeholders2_4E[1];
.global .align 1 .b8 _ZN34_INTERNAL_fa3afb0c_4_k_cu_11c623346thrust24THRUST_300001_SM_1000_NS12placeholders2_5E[1];
.global .align 1 .b8 _ZN34_INTERNAL_fa3afb0c_4_k_cu_11c623346thrust24THRUST_300001_SM_1000_NS12placeholders2_6E[1];
.global .align 1 .b8 _ZN34_INTERNAL_fa3afb0c_4_k_cu_11c623346thrust24THRUST_300001_SM_1000_NS12placeholders2_7E[1];
.global .align 1 .b8 _ZN34_INTERNAL_fa3afb0c_4_k_cu_11c623346thrust24THRUST_300001_SM_1000_NS12placeholders2_8E[1];
.global .align 1 .b8 _ZN34_INTERNAL_fa3afb0c_4_k_cu_11c623346thrust24THRUST_300001_SM_1000_NS12placeholders2_9E[1];
.global .align 1 .b8 _ZN34_INTERNAL_fa3afb0c_4_k_cu_11c623346thrust24THRUST_300001_SM_1000_NS12placeholders3_10E[1];
.global .align 1 .b8 _ZN34_INTERNAL_fa3afb0c_4_k_cu_11c623346thrust24THRUST_300001_SM_1000_NS3seqE[1];
.global .align 1 .b8 _ZN34_INTERNAL_fa3afb0c_4_k_cu_11c623346thrust24THRUST_300001_SM_1000_NS6deviceE[1];

.visible .entry _Z19copyWrapAroundAreasPiii(
	.param .u64 .ptr .align 1 _Z19copyWrapAroundAreasPiii_param_0,
	.param .u32 _Z19copyWrapAroundAreasPiii_param_1,
	.param .u32 _Z19copyWrapAroundAreasPiii_param_2
)
{
	.reg .pred 	%p<19>;
	.reg .b32 	%r<44>;
	.reg .b64 	%rd<7>;

	ld.param.u64 	%rd1, [_Z19copyWrapAroundAreasPiii_param_0];
	ld.param.u32 	%r18, [_Z19copyWrapAroundAreasPiii_param_1];
	ld.param.u32 	%r19, [_Z19copyWrapAroundAreasPiii_param_2];
	mov.u32 	%r21, %tid.z;
	mov.u32 	%r22, %tid.y;
	mov.u32 	%r23, %ntid.x;
	mov.u32 	%r24, %tid.x;
	mad.lo.s32 	%r43, %r22, %r23, %r24;
	setp.gt.s32 	%p1, %r21, 1;
	@%p1 bra 	$L__BB0_4;
	setp.eq.s32 	%p5, %r21, 0;
	@%p5 bra 	$L__BB0_8;
	setp.eq.s32 	%p6, %r21, 1;
	@%p6 bra 	$L__BB0_3;
	bra.uni 	$L__BB0_19;
$L__BB0_3:
	add.s32 	%r42, %r18, -1;
	mov.b32 	%r40, 1;
	mov.u32 	%r41, %r43;
	bra.uni 	$L__BB0_19;
$L__BB0_4:
	setp.eq.s32 	%p2, %r21, 2;
	@%p2 bra 	$L__BB0_17;
	setp.eq.s32 	%p3, %r21, 3;
	@%p3 bra 	$L__BB0_18;
	setp.eq.s32 	%p4, %r21, 4;
	@%p4 bra 	$L__BB0_7;
	bra.uni 	$L__BB0_19;
$L__BB0_7:
	add.s32 	%r41, %r19, -2;
	mov.b32 	%r25, 0;
	mov.u32 	%r40, %r43;
	mov.u32 	%r42, %r43;
	mov.u32 	%r43, %r25;
	bra.uni 	$L__BB0_19;
$L__BB0_8:
	setp.gt.s32 	%p7, %r43, 2;
	@%p7 bra 	$L__BB0_12;
	setp.eq.s32 	%p10, %r43, 1;
	@%p10 bra 	$L__BB0_15;
	setp.eq.s32 	%p11, %r43, 2;
	@%p11 bra 	$L__BB0_11;
	bra.uni 	$L__BB0_21;
$L__BB0_11:
	add.s32 	%r40, %r18, -2;
	add.s32 	%r43, %r19, -1;
	mov.b32 	%r42, 0;
	mov.b32 	%r41, 1;
	bra.uni 	$L__BB0_19;
$L__BB0_12:
	setp.eq.s32 	%p8, %r43, 3;
	@%p8 bra 	$L__BB0_16;
	setp.eq.s32 	%p9, %r43, 4;
	@%p9 bra 	$L__BB0_14;
	bra.uni 	$L__BB0_21;
$L__BB0_14:
	add.s32 	%r40, %r18, -2;
	add.s32 	%r41, %r19, -2;
	mov.b32 	%r42, 0;
	mov.u32 	%r43, %r42;
	bra.uni 	$L__BB0_19;
$L__BB0_15:
	add.s32 	%r42, %r18, -1;
	add.s32 	%r43, %r19, -1;
	mov.b32 	%r40, 1;
	mov.u32 	%r41, %r40;
	bra.uni 	$L__BB0_19;
$L__BB0_16:
	add.s32 	%r41, %r19, -2;
	add.s32 	%r42, %r18, -1;
	mov.b32 	%r43, 0;
	mov.b32 	%r40, 1;
	bra.uni 	$L__BB0_19;
$L__BB0_17:
	add.s32 	%r40, %r18, -2;
	mov.b32 	%r42, 0;
	mov.u32 	%r41, %r43;
	bra.uni 	$L__BB0_19;
$L__BB0_18:
	add.s32 	%r12, %r19, -1;
	mov.b32 	%r41, 1;
	mov.u32 	%r40, %r43;
	mov.u32 	%r42, %r43;
	mov.u32 	%r43, %r12;
$L__BB0_19:
	add.s32 	%r35, %r18, -1;
	setp.ge.s32 	%p12, %r40, %r35;
	add.s32 	%r36, %r19, -1;
	setp.ge.s32 	%p13, %r41, %r36;
	or.pred  	%p14, %p12, %p13;
	setp.ge.s32 	%p15, %r42, %r18;
	or.pred  	%p16, %p14, %p15;
	setp.ge.s32 	%p17, %r43, %r19;
	or.pred  	%p18, %p16, %p17;
	@%p18 bra 	$L__BB0_21;
	cvta.to.global.u64 	%rd2, %rd1;
	mad.lo.s32 	%r37, %r41, %r18, %r40;
	mad.lo.s32 	%r38, %r43, %r18, %r42;
	mul.wide.s32 	%rd3, %r37, 4;
	add.s64 	%rd4, %rd2, %rd3;
	ld.global.u32 	%r39, [%rd4];
	mul.wide.s32 	%rd5, %r38, 4;
	add.s64 	%rd6, %rd2, %rd5;
	st.global.u32 	[%rd6], %r39;
$L__BB0_21:
	ret;

}
	// .globl	_ZN3cub18CUB_300001_SM_10006detail11EmptyKernelIvEEvv
.visible .entry _ZN3cub18CUB_300001_SM_10006detail11EmptyKernelIvEEvv()
{


	ret;

}
	// .globl	_ZN3cub18CUB_300001_SM_10006detail8for_each13static_kernelINS2_12policy_hub_t12policy_500_tEmN6thrust24THRUST_300001_SM_1000_NS8cuda_cub20__uninitialized_fill7functorINS7_10device_ptrIiEEiEEEEvT0_T1_
.visible .entry _ZN3cub18CUB_300001_SM_10006detail8for_each13static_kernelINS2_12policy_hub_t12policy_500_tEmN6thrust24THRUST_300001_SM_1000_NS8cuda_cub20__uninitialized_fill7functorINS7_10device_ptrIiEEiEEEEvT0_T1_(
	.param .u64 _ZN3cub18CUB_300001_SM_10006detail8for_each13static_kernelINS2_12policy_hub_t12policy_500_tEmN6thrust24THRUST_300001_SM_1000_NS8cuda_cub20__uninitialized_fill7functorINS7_10device_ptrIiEEiEEEEvT0_T1__param_0,
	.param .align 8 .b8 _ZN3cub18CUB_300001_SM_10006detail8for_each13static_kernelINS2_12policy_hub_t12policy_500_tEmN6thrust24THRUST_300001_SM_1000_NS8cuda_cub20__uninitialized_fill7functorINS7_10device_ptrIiEEiEEEEvT0_T1__param_1[16]
)
.maxntid 256
{
	.reg .pred 	%p<4>;
	.reg .b16 	%rs<5>;
	.reg .b32 	%r<12>;
	.reg .b64 	%rd<16>;

	ld.param.u32 	%r3, [_ZN3cub18CUB_300001_SM_10006detail8for_each13static_kernelINS2_12policy_hub_t12policy_500_tEmN6thrust24THRUST_300001_SM_1000_NS8cuda_cub20__uninitialized_fill7functorINS7_10device_ptrIiEEiEEEEvT0_T1__param_1+8];
	ld.param.u64 	%rd4, [_ZN3cub18CUB_300001_SM_10006detail8for_each13static_kernelINS2_12policy_hub_t12policy_500_tEmN6thrust24THRUST_300001_SM_1000_NS8cuda_cub20__uninitialized_fill7functorINS7_10device_ptrIiEEiEEEEvT0_T1__param_1];
	ld.param.u64 	%rd5, [_ZN3cub18CUB_300001_SM_10006detail8for_each13static_kernelINS2_12policy_hub_t12policy_500_tEmN6thrust24THRUST_300001_SM_1000_NS8cuda_cub20__uninitialized_fill7functorINS7_10device_ptrIiEEiEEEEvT0_T1__param_0];
	mov.u32 	%r9, %ctaid.x;
	mul.wide.u32 	%rd1, %r9, 512;
	sub.s64 	%rd2, %rd5, %rd1;
	setp.lt.u64 	%p1, %rd2, 512;
	@%p1 bra 	$L__BB2_2;
	mov.u32 	%r11, %tid.x;
	cvta.to.global.u64 	%rd11, %rd4;
	cvt.u64.u32 	%rd12, %r11;
	add.s64 	%rd13, %rd1, %rd12;
	shl.b64 	%rd14, %rd13, 2;
	add.s64 	%rd15, %rd11, %rd14;
	st.global.u32 	[%rd15], %r3;
	st.global.u32 	[%rd15+1024], %r3;
	bra.uni 	$L__BB2_6;
$L__BB2_2:
	cvta.to.global.u64 	%rd6, %rd4;
	mov.u32 	%r2, %tid.x;
	cvt.u64.u32 	%rd7, %r2;
	setp.le.u64 	%p2, %rd2, %rd7;
	add.s64 	%rd8, %rd1, %rd7;
	shl.b64 	%rd9, %rd8, 2;
	add.s64 	%rd3, %rd6, %rd9;
	@%p2 bra 	$L__BB2_4;
	st.global.u32 	[%rd3], %r3;
$L__BB2_4:
	add.s32 	%r10, %r2, 256;
	cvt.u64.u32 	%rd10, %r10;
	setp.le.u64 	%p3, %rd2, %rd10;
	@%p3 bra 	$L__BB2_6;
	st.global.u32 	[%rd3+1024], %r3;
$L__BB2_6:
	ret;

}
	// .globl	_ZN3cub18CUB_300001_SM_10006detail8for_each13static_kernelINS2_12policy_hub_t12policy_500_tElNS2_12op_wrapper_tIl20game_of_life_functorN6thrust24THRUST_300001_SM_1000_NS12zip_iteratorIN4cuda3std3__45tupleIJNS9_6detail15normal_iteratorINS9_10device_ptrIiEEEESJ_SJ_SJ_SJ_SJ_SJ_SJ_SJ_SJ_EEEEEEEEEvT0_T1_
.visible .entry _ZN3cub18CUB_300001_SM_10006detail8for_each13static_kernelINS2_12policy_hub_t12policy_500_tElNS2_12op_wrapper_tIl20game_of_life_functorN6thrust24THRUST_300001_SM_1000_NS12zip_iteratorIN4cuda3std3__45tupleIJNS9_6detail15normal_iteratorINS9_10device_ptrIiEEEESJ_SJ_SJ_SJ_SJ_SJ_SJ_SJ_SJ_EEEEEEEEEvT0_T1_(
	.param .u64 _ZN3cub18CUB_300001_SM_10006detail8for_each13static_kernelINS2_12policy_hub_t12policy_500_tElNS2_12op_wrapper_tIl20game_of_life_functorN6thrust24THRUST_300001_SM_1000_NS12zip_iteratorIN4cuda3std3__45tupleIJNS9_6detail15normal_iteratorINS9_10device_ptrIiEEEESJ_SJ_SJ_SJ_SJ_SJ_SJ_SJ_SJ_EEEEEEEEEvT0_T1__param_0,
	.param .align 8 .b8 _ZN3cub18CUB_300001_SM_10006detail8for_each13static_kernelINS2_12policy_hub_t12policy_500_tElNS2_12op_wrapper_tIl20game_of_life_functorN6thrust24THRUST_300001_SM_1000_NS12zip_iteratorIN4cuda3std3__45tupleIJNS9_6detail15normal_iteratorINS9_10device_ptrIiEEEESJ_SJ_SJ_SJ_SJ_SJ_SJ_SJ_SJ_EEEEEEEEEvT0_T1__param_1[88]
)
.maxntid 256
{
	.reg .pred 	%p<16>;
	.reg .b16 	%rs<9>;
	.reg .b32 	%r<100>;
	.reg .b64 	%rd<78>;

	ld.param.u64 	%rd20, [_ZN3cub18CUB_300001_SM_10006detail8for_each13static_kernelINS2_12policy_hub_t12policy_500_tElNS2_12op_wrapper_tIl20game_of_life_functorN6thrust24THRUST_300001_SM_1000_NS12zip_iteratorIN4cuda3std3__45tupleIJNS9_6detail15normal_iteratorINS9_10device_ptrIiEEEESJ_SJ_SJ_SJ_SJ_SJ_SJ_SJ_SJ_EEEEEEEEEvT0_T1__param_1+72];
	ld.param.u64 	%rd19, [_ZN3cub18CUB_300001_SM_10006detail8for_each13static_kernelINS2_12policy_hub_t12policy_500_tElNS2_12op_wrapper_tIl20game_of_life_functorN6thrust24THRUST_300001_SM_1000_NS12zip_iteratorIN4cuda3std3__45tupleIJNS9_6detail15normal_iteratorINS9_10device_ptrIiEEEESJ_SJ_SJ_SJ_SJ_SJ_SJ_SJ_SJ_EEEEEEEEEvT0_T1__param_1+64];
	ld.param.u64 	%rd18, [_ZN3cub18CUB_300001_SM_10006detail8for_each13static_kernelINS2_12policy_hub_t12policy_500_tElNS2_12op_wrapper_tIl20game_of_life_functorN6thrust24THRUST_300001_SM_1000_NS12zip_iteratorIN4cuda3std3__45tupleIJNS9_6detail15normal_iteratorINS9_10device_ptrIiEEEESJ_SJ_SJ_SJ_SJ_SJ_SJ_SJ_SJ_EEEEEEEEEvT0_T1__param_1+56];
	ld.param.u64 	%rd17, [_ZN3cub18CUB_300001_SM_10006detail8for_each13static_kernelINS2_12policy_hub_t12policy_500_tElNS2_12op_wrapper_tIl20game_of_life_functorN6thrust24THRUST_300001_SM_1000_NS12zip_iteratorIN4cuda3std3__45tupleIJNS9_6detail15normal_iteratorINS9_10device_ptrIiEEEESJ_SJ_SJ_SJ_SJ_SJ_SJ_SJ_SJ_EEEEEEEEEvT0_T1__param_1+48];
	ld.param.u64 	%rd16, [_ZN3cub18CUB_300001_SM_10006detail8for_each13static_kernelINS2_12policy_hub_t12policy_500_tElNS2_12op_wrapper_tIl20game_of_life_functorN6thrust24THRUST_300001_SM_1000_NS12zip_iteratorIN4cuda3std3__45tupleIJNS9_6detail15normal_iteratorINS9_10device_ptrIiEEEESJ_SJ_SJ_SJ_SJ_SJ_SJ_SJ_SJ_EEEEEEEEEvT0_T1__param_1+40];
	ld.param.u64 	%rd15, [_ZN3cub18CUB_300001_SM_10006detail8for_each13static_kernelINS2_12policy_hub_t12policy_500_tElNS2_12op_wrapper_tIl20game_of_life_functorN6thrust24THRUST_300001_SM_1000_NS12zip_iteratorIN4cuda3std3__45tupleIJNS9_6detail15normal_iteratorINS9_10device_ptrIiEEEESJ_SJ_SJ_SJ_SJ_SJ_SJ_SJ_SJ_EEEEEEEEEvT0_T1__param_1+32];
	ld.param.u64 	%rd14, [_ZN3cub18CUB_300001_SM_10006detail8for_each13static_kernelINS2_12policy_hub_t12policy_500_tElNS2_12op_wrapper_tIl20game_of_life_functorN6thrust24THRUST_300001_SM_1000_NS12zip_iteratorIN4cuda3std3__45tupleIJNS9_6detail15normal_iteratorINS9_10device_ptrIiEEEESJ_SJ_SJ_SJ_SJ_SJ_SJ_SJ_SJ_EEEEEEEEEvT0_T1__param_1+24];
	ld.param.u64 	%rd13, [_ZN3cub18CUB_300001_SM_10006detail8for_each13static_kernelINS2_12policy_hub_t12policy_500_tElNS2_12op_wrapper_tIl20game_of_life_functorN6thrust24THRUST_300001_SM_1000_NS12zip_iteratorIN4cuda3std3__45tupleIJNS9_6detail15normal_iteratorINS9_10device_ptrIiEEEESJ_SJ_SJ_SJ_SJ_SJ_SJ_SJ_SJ_EEEEEEEEEvT0_T1__param_1+16];
	ld.param.u64 	%rd12, [_ZN3cub18CUB_300001_SM_10006detail8for_each13static_kernelINS2_12policy_hub_t12policy_500_tElNS2_12op_wrapper_tIl20game_of_life_functorN6thrust24THRUST_300001_SM_1000_NS12zip_iteratorIN4cuda3std3__45tupleIJNS9_6detail15normal_iteratorINS9_10device_ptrIiEEEESJ_SJ_SJ_SJ_SJ_SJ_SJ_SJ_SJ_EEEEEEEEEvT0_T1__param_1+8];
	ld.param.u64 	%rd11, [_ZN3cub18CUB_300001_SM_10006detail8for_each13static_kernelINS2_12policy_hub_t12policy_500_tElNS2_12op_wrapper_tIl20game_of_life_functorN6thrust24THRUST_300001_SM_1000_NS12zip_iteratorIN4cuda3std3__45tupleIJNS9_6detail15normal_iteratorINS9_10device_ptrIiEEEESJ_SJ_SJ_SJ_SJ_SJ_SJ_SJ_SJ_EEEEEEEEEvT0_T1__param_1];
	ld.param.u64 	%rd21, [_ZN3cub18CUB_300001_SM_10006detail8for_each13static_kernelINS2_12policy_hub_t12policy_500_tElNS2_12op_wrapper_tIl20game_of_life_functorN6thrust24THRUST_300001_SM_1000_NS12zip_iteratorIN4cuda3std3__45tupleIJNS9_6detail15normal_iteratorINS9_10device_ptrIiEEEESJ_SJ_SJ_SJ_SJ_SJ_SJ_SJ_SJ_EEEEEEEEEvT0_T1__param_0];
	mov.u32 	%r11, %ctaid.x;
	mul.wide.u32 	%rd1, %r11, 512;
	sub.s64 	%rd2, %rd21, %rd1;
	setp.lt.s64 	%p1, %rd2, 512;
	@%p1 bra 	$L__BB3_2;
	mov.u32 	%r57, %tid.x;
	cvta.to.global.u64 	%rd55, %rd20;
	cvta.to.global.u64 	%rd56, %rd19;
	cvta.to.global.u64 	%rd57, %rd18;
	cvta.to.global.u64 	%rd58, %rd17;
	cvta.to.global.u64 	%rd59, %rd16;
	cvta.to.global.u64 	%rd60, %rd15;
	cvta.to.global.u64 	%rd61, %rd14;
	cvta.to.global.u64 	%rd62, %rd13;
	cvta.to.global.u64 	%rd63, %rd12;
	cvta.to.global.u64 	%rd64, %rd11;
	cvt.u64.u32 	%rd65, %r57;
	add.s64 	%rd66, %rd1, %rd65;
	shl.b64 	%rd67, %rd66, 2;
	add.s64 	%rd68, %rd64, %rd67;
	add.s64 	%rd69, %rd63, %rd67;
	add.s64 	%rd70, %rd62, %rd67;
	add.s64 	%rd71, %rd61, %rd67;
	add.s64 	%rd72, %rd60, %rd67;
	add.s64 	%rd73, %rd59, %rd67;
	add.s64 	%rd74, %rd58, %rd67;
	add.s64 	%rd75, %rd57, %rd67;
	add.s64 	%rd76, %rd56, %rd67;
	add.s64 	%rd77, %rd55, %rd67;
	ld.global.u32 	%r58, [%rd69];
	ld.global.u32 	%r59, [%rd70];
	add.s32 	%r60, %r59, %r58;
	ld.global.u32 	%r61, [%rd71];
	add.s32 	%r62, %r60, %r61;
	ld.global.u32 	%r63, [%rd72];
	add.s32 	%r64, %r62, %r63;
	ld.global.u32 	%r65, [%rd74];
	add.s32 	%r66, %r64, %r65;
	ld.global.u32 	%r67, [%rd75];
	add.s32 	%r68, %r66, %r67;
	ld.global.u32 	%r69, [%rd76];
	add.s32 	%r70, %r68, %r69;
	ld.global.u32 	%r71, [%rd77];
	add.s32 	%r72, %r70, %r71;
	ld.global.u32 	%r73, [%rd73];
	setp.eq.s32 	%p10, %r73, 0;
	and.b32  	%r74, %r72, -2;
	setp.eq.s32 	%p11, %r74, 2;
	setp.eq.s32 	%p12, %r72, 3;
	selp.u32 	%r75, -1, 0, %p12;
	selp.u32 	%r76, -1, 0, %p11;
	selp.b32 	%r77, %r75, %r76, %p10;
	and.b32  	%r78, %r77, 1;
	st.global.u32 	[%rd68], %r78;
	ld.global.u32 	%r79, [%rd69+1024];
	ld.global.u32 	%r80, [%rd70+1024];
	add.s32 	%r81, %r80, %r79;
	ld.global.u32 	%r82, [%rd71+1024];
	add.s32 	%r83, %r81, %r82;
	ld.global.u32 	%r84, [%rd72+1024];
	add.s32 	%r85, %r83, %r84;
	ld.global.u32 	%r86, [%rd74+1024];
	add.s32 	%r87, %r85, %r86;
	ld.global.u32 	%r88, [%rd75+1024];
	add.s32 	%r89, %r87, %r88;
	ld.global.u32 	%r90, [%rd76+1024];
	add.s32 	%r91, %r89, %r90;
	ld.global.u32 	%r92, [%rd77+1024];
	add.s32 	%r93, %r91, %r92;
	ld.global.u32 	%r94, [%rd73+1024];
	setp.eq.s32 	%p13, %r94, 0;
	and.b32  	%r95, %r93, -2;
	setp.eq.s32 	%p14, %r95, 2;
	setp.eq.s32 	%p15, %r93, 3;
	selp.u32 	%r96, -1, 0, %p15;
	selp.u32 	%r97, -1, 0, %p14;
	selp.b32 	%r98, %r96, %r97, %p13;
	and.b32  	%r99, %r98, 1;
	st.global.u32 	[%rd68+1024], %r99;
	bra.uni 	$L__BB3_6;
$L__BB3_2:
	cvta.to.global.u64 	%rd3, %rd12;
	cvta.to.global.u64 	%rd4, %rd13;
	cvta.to.global.u64 	%rd5, %rd16;
	cvta.to.global.u64 	%rd6, %rd17;
	cvta.to.global.u64 	%rd7, %rd18;
	cvta.to.global.u64 	%rd8, %rd19;
	mov.u32 	%r12, %tid.x;
	cvt.s64.s32 	%rd9, %rd2;
	cvt.u64.u32 	%rd10, %r12;
	setp.le.s64 	%p2, %rd9, %rd10;
	@%p2 bra 	$L__BB3_4;
	add.s64 	%rd22, %rd1, %rd10;
	cvta.to.global.u64 	%rd23, %rd11;
	shl.b64 	%rd24, %rd22, 2;
	add.s64 	%rd25, %rd23, %rd24;
	add.s64 	%rd26, %rd3, %rd24;
	add.s64 	%rd27, %rd4, %rd24;
	cvta.to.global.u64 	%rd28, %rd14;
	add.s64 	%rd29, %rd28, %rd24;
	cvta.to.global.u64 	%rd30, %rd15;
	add.s64 	%rd31, %rd30, %rd24;
	add.s64 	%rd32, %rd5, %rd24;
	add.s64 	%rd33, %rd6, %rd24;
	add.s64 	%rd34, %rd7, %rd24;
	add.s64 	%rd35, %rd8, %rd24;
	cvta.to.global.u64 	%rd36, %rd20;
	add.s64 	%rd37, %rd36, %rd24;
	ld.global.u32 	%r13, [%rd26];
	ld.global.u32 	%r14, [%rd27];
	add.s32 	%r15, %r14, %r13;
	ld.global.u32 	%r16, [%rd29];
	add.s32 	%r17, %r15, %r16;
	ld.global.u32 	%r18, [%rd31];
	add.s32 	%r19, %r17, %r18;
	ld.global.u32 	%r20, [%rd33];
	add.s32 	%r21, %r19, %r20;
	ld.global.u32 	%r22, [%rd34];
	add.s32 	%r23, %r21, %r22;
	ld.global.u32 	%r24, [%rd35];
	add.s32 	%r25, %r23, %r24;
	ld.global.u32 	%r26, [%rd37];
	add.s32 	%r27, %r25, %r26;
	ld.global.u32 	%r28, [%rd32];
	setp.eq.s32 	%p3, %r28, 0;
	and.b32  	%r29, %r27, -2;
	setp.eq.s32 	%p4, %r29, 2;
	setp.eq.s32 	%p5, %r27, 3;
	selp.u32 	%r30, -1, 0, %p5;
	selp.u32 	%r31, -1, 0, %p4;
	selp.b32 	%r32, %r30, %r31, %p3;
	and.b32  	%r33, %r32, 1;
	st.global.u32 	[%rd25], %r33;
$L__BB3_4:
	cvt.u32.u64 	%r34, %rd10;
	add.s32 	%r35, %r34, 256;
	cvt.u64.u32 	%rd38, %r35;
	setp.le.s64 	%p6, %rd9, %rd38;
	@%p6 bra 	$L__BB3_6;
	add.s64 	%rd39, %rd1, %rd10;
	cvta.to.global.u64 	%rd40, %rd11;
	shl.b64 	%rd41, %rd39, 2;
	add.s64 	%rd42, %rd40, %rd41;
	add.s64 	%rd43, %rd3, %rd41;
	add.s64 	%rd44, %rd4, %rd41;
	cvta.to.global.u64 	%rd45, %rd14;
	add.s64 	%rd46, %rd45, %rd41;
	cvta.to.global.u64 	%rd47, %rd15;
	add.s64 	%rd48, %rd47, %rd41;
	add.s64 	%rd49, %rd5, %rd41;
	add.s64 	%rd50, %rd6, %rd41;
	add.s64 	%rd51, %rd7, %rd41;
	add.s64 	%rd52, %rd8, %rd41;
	cvta.to.global.u64 	%rd53, %rd20;
	add.s64 	%rd54, %rd53, %rd41;
	ld.global.u32 	%r36, [%rd43+1024];
	ld.global.u32 	%r37, [%rd44+1024];
	add.s32 	%r38, %r37, %r36;
	ld.global.u32 	%r39, [%rd46+1024];
	add.s32 	%r40, %r38, %r39;
	ld.global.u32 	%r41, [%rd48+1024];
	add.s32 	%r42, %r40, %r41;
	ld.global.u32 	%r43, [%rd50+1024];
	add.s32 	%r44, %r42, %r43;
	ld.global.u32 	%r45, [%rd51+1024];
	add.s32 	%r46, %r44, %r45;
	ld.global.u32 	%r47, [%rd52+1024];
	add.s32 	%r48, %r46, %r47;
	ld.global.u32 	%r49, [%rd54+1024];
	add.s32 	%r50, %r48, %r49;
	ld.global.u32 	%r51, [%rd49+1024];
	setp.eq.s32 	%p7, %r51, 0;
	and.b32  	%r52, %r50, -2;
	setp.eq.s32 	%p8, %r52, 2;
	setp.eq.s32 	%p9, %r50, 3;
	selp.u32 	%r53, -1, 0, %p9;
	selp.u32 	%r54, -1, 0, %p8;
	selp.b32 	%r55, %r53, %r54, %p7;
	and.b32  	%r56, %r55, 1;
	st.global.u32 	[%rd42+1024], %r56;
$L__BB3_6:
	ret;

}


// ===== COMPILED SASS (sm_100) =====

	.target	sm_100

	.elftype	@"ET_EXEC"


//--------------------- .note.nv.tkinfo           --------------------------
	.section	.note.nv.tkinfo,"",@"SHT_NOTE"
	.sectionflags	@"SHF_NOTE_NV_TKINFO"
	.tkinfo
        /*0018*/ 	.word	0x00000002
        /*0030*/ 	.string	""
        /*0030*/ 	.string	"ptxas"
        /*0030*/ 	.string	"Cuda compilation tools, release 13.0, V13.0.88"
        /*0030*/ 	.string	"Build cuda_13.0.r13.0/compiler.36424714_0"
        /*0030*/ 	.string	"-arch sm_100 -m 64 "



//--------------------- .note.nv.cuinfo           --------------------------
	.section	.note.nv.cuinfo,"",@"SHT_NOTE"
	.sectionflags	@"SHF_NOTE_NV_CUINFO"
        /*0018*/ 	.short	0x0002
        /*001a*/ 	.short	0x0064
        /*001c*/ 	.short	0x0082
	.zero		2


//--------------------- .nv.info                  --------------------------
	.section	.nv.info,"",@"SHT_CUDA_INFO"
	.align	4


	//----- nvinfo : EIATTR_REGCOUNT
	.align		4
        /*0000*/ 	.byte	0x04, 0x2f
        /*0002*/ 	.short	(.L_46 - .L_45)
	.align		4
.L_45:
        /*0004*/ 	.word	index@(_Z19copyWrapAroundAreasPiii)
        /*0008*/ 	.word	0x0000000c


	//----- nvinfo : EIATTR_FRAME_SIZE
	.align		4
.L_46:
        /*000c*/ 	.byte	0x04, 0x11
        /*000e*/ 	.short	(.L_48 - .L_47)
	.align		4
.L_47:
        /*0010*/ 	.word	index@(_Z19copyWrapAroundAreasPiii)
        /*0014*/ 	.word	0x00000000


	//----- nvinfo : EIATTR_REGCOUNT
	.align		4
.L_48:
        /*0018*/ 	.byte	0x04, 0x2f
        /*001a*/ 	.short	(.L_50 - .L_49)
	.align		4
.L_49:
        /*001c*/ 	.word	index@(_ZN3cub18CUB_300001_SM_10006detail11EmptyKernelIvEEvv)
        /*0020*/ 	.word	0x00000004


	//----- nvinfo : EIATTR_FRAME_SIZE
	.align		4
.L_50:
        /*0024*/ 	.byte	0x04, 0x11
        /*0026*/ 	.short	(.L_52 - .L_51)
	.align		4
.L_51:
        /*0028*/ 	.word	index@(_ZN3cub18CUB_300001_SM_10006detail11EmptyKernelIvEEvv)
        /*002c*/ 	.word	0x00000000


	//----- nvinfo : EIATTR_REGCOUNT
	.align		4
.L_52:
        /*0030*/ 	.byte	0x04, 0x2f
        /*0032*/ 	.short	(.L_54 - .L_53)
	.align		4
.L_53:
        /*0034*/ 	.word	index@(_ZN3cub18CUB_300001_SM_10006detail8for_each13static_kernelINS2_12policy_hub_t12policy_500_tEmN6thrust24THRUST_300001_SM_1000_NS8cuda_cub20__uninitialized_fill7functorINS7_10device_ptrIiEEiEEEEvT0_T1_)
        /*0038*/ 	.word	0x00000008


	//----- nvinfo : EIATTR_FRAME_SIZE
	.align		4
.L_54:
        /*003c*/ 	.byte	0x04, 0x11
        /*003e*/ 	.short	(.L_56 - .L_55)
	.align		4
.L_55:
        /*0040*/ 	.word	index@(_ZN3cub18CUB_300001_SM_10006detail8for_each13static_kernelINS2_12policy_hub_t12policy_500_tEmN6thrust24THRUST_300001_SM_1000_NS8cuda_cub20__uninitialized_fill7functorINS7_10device_ptrIiEEiEEEEvT0_T1_)
        /*0044*/ 	.word	0x00000000


	//----- nvinfo : EIATTR_REGCOUNT
	.align		4
.L_56:
        /*0048*/ 	.byte	0x04, 0x2f
        /*004a*/ 	.short	(.L_58 - .L_57)
	.align		4
.L_57:
        /*004c*/ 	.word	index@(_ZN3cub18CUB_300001_SM_10006detail8for_each13static_kernelINS2_12policy_hub_t12policy_500_tElNS2_12op_wrapper_tIl20game_of_life_functorN6thrust24THRUST_300001_SM_1000_NS12zip_iteratorIN4cuda3std3__45tupleIJNS9_6detail15normal_iteratorINS9_10device_ptrIiEEEESJ_SJ_SJ_SJ_SJ_SJ_SJ_SJ_SJ_EEEEEEEEEvT0_T1_)
        /*0050*/ 	.word	0x0000001c


	//----- nvinfo : EIATTR_FRAME_SIZE
	.align		4
.L_58:
        /*0054*/ 	.byte	0x04, 0x11
        /*0056*/ 	.short	(.L_60 - .L_59)
	.align		4
.L_59:
        /*0058*/ 	.word	index@(_ZN3cub18CUB_300001_SM_10006detail8for_each13static_kernelINS2_12policy_hub_t12policy_500_tElNS2_12op_wrapper_tIl20game_of_life_functorN6thrust24THRUST_300001_SM_1000_NS12zip_iteratorIN4cuda3std3__45tupleIJNS9_6detail15normal_iteratorINS9_10device_ptrIiEEEESJ_SJ_SJ_SJ_SJ_SJ_SJ_SJ_SJ_EEEEEEEEEvT0_T1_)
        /*005c*/ 	.word	0x00000000


	//----- nvinfo : EIATTR_MIN_STACK_SIZE
	.align		4
.L_60:
        /*0060*/ 	.byte	0x04, 0x12
        /*0062*/ 	.short	(.L_62 - .L_61)
	.align		4
.L_61:
        /*0064*/ 	.word	index@(_ZN3cub18CUB_300001_SM_10006detail8for_each13static_kernelINS2_12policy_hub_t12policy_500_tElNS2_12op_wrapper_tIl20game_of_life_functorN6thrust24THRUST_300001_SM_1000_NS12zip_iteratorIN4cuda3std3__45tupleIJNS9_6detail15normal_iteratorINS9_10device_ptrIiEEEESJ_SJ_SJ_SJ_SJ_SJ_SJ_SJ_SJ_EEEEEEEEEvT0_T1_)
        /*0068*/ 	.word	0x00000000


	//----- nvinfo : EIATTR_MIN_STACK_SIZE
	.align		4
.L_62:
        /*006c*/ 	.byte	0x04, 0x12
        /*006e*/ 	.short	(.L_64 - .L_63)
	.align		4
.L_63:
        /*0070*/ 	.word	index@(_ZN3cub18CUB_300001_SM_10006detail8for_each13static_kernelINS2_12policy_hub_t12policy_500_tEmN6thrust24THRUST_300001_SM_1000_NS8cuda_cub20__uninitialized_fill7functorINS7_10device_ptrIiEEiEEEEvT0_T1_)
        /*0074*/ 	.word	0x00000000


	//----- nvinfo : EIATTR_MIN_STACK_SIZE
	.align		4
.L_64:
        /*0078*/ 	.byte	0x04, 0x12
        /*007a*/ 	.short	(.L_66 - .L_65)
	.align		4
.L_65:
        /*007c*/ 	.word	index@(_ZN3cub18CUB_300001_SM_10006detail11EmptyKernelIvEEvv)
        /*0080*/ 	.word	0x00000000


	//----- nvinfo : EIATTR_MIN_STACK_SIZE
	.align		4
.L_66:
        /*0084*/ 	.byte	0x04, 0x12
        /*0086*/ 	.short	(.L_68 - .L_67)
	.align		4
.L_67:
        /*0088*/ 	.word	index@(_Z19copyWrapAroundAreasPiii)
        /*008c*/ 	.word	0x00000000
.L_68:


//--------------------- .nv.compat                --------------------------
	.section	.nv.compat,"",@"SHT_CUDA_COMPAT_INFO"
	.align	4
        /*0000*/ 	.byte	0x02, 0x09, 0x00, 0x00, 0x02, 0x02, 0x01, 0x00, 0x02, 0x05, 0x05, 0x00, 0x03, 0x07, 0x01, 0x01
        /*0010*/ 	.byte	0x02, 0x03, 0x00, 0x00, 0x02, 0x06, 0x01, 0x00, 0x04, 0x0b, 0x08, 0x00, 0x09, 0x00, 0x00, 0x00
        /*0020*/ 	.byte	0x00, 0x00, 0x00, 0x00


//--------------------- .nv.info._ZN3cub18CUB_300001_SM_10006detail8for_each13static_kernelINS2_12policy_hub_t12policy_500_tElNS2_12op_wrapper_tIl20game_of_life_functorN6thrust24THRUST_300001_SM_1000_NS12zip_iteratorIN4cuda3std3__45tupleIJNS9_6detail15normal_iteratorINS9_10device_ptrIiEEEESJ_SJ_SJ_SJ_SJ_SJ_SJ_SJ_SJ_EEEEEEEEEvT0_T1_ --------------------------
	.section	.nv.info._ZN3cub18CUB_300001_SM_10006detail8for_each13static_kernelINS2_12policy_hub_t12policy_500_tElNS2_12op_wrapper_tIl20game_of_life_functorN6thrust24THRUST_300001_SM_1000_NS12zip_iteratorIN4cuda3std3__45tupleIJNS9_6detail15normal_iteratorINS9_10device_ptrIiEEEESJ_SJ_SJ_SJ_SJ_SJ_SJ_SJ_SJ_EEEEEEEEEvT0_T1_,"",@"SHT_CUDA_INFO"
	.sectionflags	@""
	.align	4


	//----- nvinfo : EIATTR_CUDA_API_VERSION
	.align		4
        /*0000*/ 	.byte	0x04, 0x37
        /*0002*/ 	.short	(.L_70 - .L_69)
.L_69:
        /*0004*/ 	.word	0x00000082


	//----- nvinfo : EIATTR_KPARAM_INFO
	.align		4
.L_70:
        /*0008*/ 	.byte	0x04, 0x17
        /*000a*/ 	.short	(.L_72 - .L_71)
.L_71:
        /*000c*/ 	.word	0x00000000
        /*0010*/ 	.short	0x0001
        /*0012*/ 	.short	0x0008
        /*0014*/ 	.byte	0x00, 0xf0, 0x61, 0x01


	//----- nvinfo : EIATTR_KPARAM_INFO
	.align		4
.L_72:
        /*0018*/ 	.byte	0x04, 0x17
        /*001a*/ 	.short	(.L_74 - .L_73)
.L_73:
        /*001c*/ 	.word	0x00000000
        /*0020*/ 	.short	0x0000
        /*0022*/ 	.short	0x0000
        /*0024*/ 	.byte	0x00, 0xf0, 0x21, 0x00


	//----- nvinfo : EIATTR_SPARSE_MMA_MASK
	.align		4
.L_74:
        /*0028*/ 	.byte	0x03, 0x50
        /*002a*/ 	.short	0x0000


	//----- nvinfo : EIATTR_MAXREG_COUNT
	.align		4
        /*002c*/ 	.byte	0x03, 0x1b
        /*002e*/ 	.short	0x00ff


	//----- nvinfo : EIATTR_MERCURY_ISA_VERSION
	.align		4
        /*0030*/ 	.byte	0x03, 0x5f
        /*0032*/ 	.short	0x0101


	//----- nvinfo : EIATTR_VRC_CTA_INIT_COUNT
	.align		4
        /*0034*/ 	.byte	0x02, 0x4a
	.zero		1
	.zero		1


	//----- nvinfo : EIATTR_EXIT_INSTR_OFFSETS
	.align		4
        /*0038*/ 	.byte	0x04, 0x1c
        /*003a*/ 	.short	(.L_76 - .L_75)


	//   ....[0]....
.L_75:
        /*003c*/ 	.word	0x00000530


	//   ....[1]....
        /*0040*/ 	.word	0x00000930


	//   ....[2]....
        /*0044*/ 	.word	0x00000c70


	//----- nvinfo : EIATTR_MAX_THREADS
	.align		4
.L_76:
        /*0048*/ 	.byte	0x04, 0x05
        /*004a*/ 	.short	(.L_78 - .L_77)
.L_77:
        /*004c*/ 	.word	0x00000100
        /*0050*/ 	.word	0x00000001
        /*0054*/ 	.word	0x00000001


	//----- nvinfo : EIATTR_CRS_STACK_SIZE
	.align		4
.L_78:
        /*0058*/ 	.byte	0x04, 0x1e
        /*005a*/ 	.short	(.L_80 - .L_79)
.L_79:
        /*005c*/ 	.word	0x00000000


	//----- nvinfo : EIATTR_CBANK_PARAM_SIZE
	.align		4
.L_80:
        /*0060*/ 	.byte	0x03, 0x19
        /*0062*/ 	.short	0x0060


	//----- nvinfo : EIATTR_PARAM_CBANK
	.align		4
        /*0064*/ 	.byte	0x04, 0x0a
        /*0066*/ 	.short	(.L_82 - .L_81)
	.align		4
.L_81:
        /*0068*/ 	.word	index@(.nv.constant0._ZN3cub18CUB_300001_SM_10006detail8for_each13static_kernelINS2_12policy_hub_t12policy_500_tElNS2_12op_wrapper_tIl20game_of_life_functorN6thrust24THRUST_300001_SM_1000_NS12zip_iteratorIN4cuda3std3__45tupleIJNS9_6detail15normal_iteratorINS9_10device_ptrIiEEEESJ_SJ_SJ_SJ_SJ_SJ_SJ_SJ_SJ_EEEEEEEEEvT0_T1_)
        /*006c*/ 	.short	0x0380
        /*006e*/ 	.short	0x0060


	//----- nvinfo : EIATTR_SW_WAR
	.align		4
.L_82:
        /*0070*/ 	.byte	0x04, 0x36
        /*0072*/ 	.short	(.L_84 - .L_83)
.L_83:
        /*0074*/ 	.word	0x00000008
.L_84:


//--------------------- .nv.info._ZN3cub18CUB_300001_SM_10006detail8for_each13static_kernelINS2_12policy_hub_t12policy_500_tEmN6thrust24THRUST_300001_SM_1000_NS8cuda_cub20__uninitialized_fill7functorINS7_10device_ptrIiEEiEEEEvT0_T1_ --------------------------
	.section	.nv.info._ZN3cub18CUB_300001_SM_10006detail8for_each13static_kernelINS2_12policy_hub_t12policy_500_tEmN6thrust24THRUST_300001_SM_1000_NS8cuda_cub20__uninitialized_fill7functorINS7_10device_ptrIiEEiEEEEvT0_T1_,"",@"SHT_CUDA_INFO"
	.sectionflags	@""
	.align	4


	//----- nvinfo : EIATTR_CUDA_API_VERSION
	.align		4
        /*0000*/ 	.byte	0x04, 0x37
        /*0002*/ 	.short	(.L_86 - .L_85)
.L_85:
        /*0004*/ 	.word	0x00000082


	//----- nvinfo : EIATTR_KPARAM_INFO
	.align		4
.L_86:
        /*0008*/ 	.byte	0x04, 0x17
        /*000a*/ 	.short	(.L_88 - .L_87)
.L_87:
        /*000c*/ 	.word	0x00000000
        /*0010*/ 	.short	0x0001
        /*0012*/ 	.short	0x0008
        /*0014*/ 	.byte	0x00, 0xf0, 0x41, 0x00


	//----- nvinfo : EIATTR_KPARAM_INFO
	.align		4
.L_88:
        /*0018*/ 	.byte	0x04, 0x17
        /*001a*/ 	.short	(.L_90 - .L_89)
.L_89:
        /*001c*/ 	.word	0x00000000
        /*0020*/ 	.short	0x0000
        /*0022*/ 	.short	0x0000
        /*0024*/ 	.byte	0x00, 0xf0, 0x21, 0x00


	//----- nvinfo : EIATTR_SPARSE_MMA_MASK
	.align		4
.L_90:
        /*0028*/ 	.byte	0x03, 0x50
        /*002a*/ 	.short	0x0000


	//----- nvinfo : EIATTR_MAXREG_COUNT
	.align		4
        /*002c*/ 	.byte	0x03, 0x1b
        /*002e*/ 	.short	0x00ff


	//----- nvinfo : EIATTR_MERCURY_ISA_VERSION
	.align		4
        /*0030*/ 	.byte	0x03, 0x5f
        /*0032*/ 	.short	0x0101


	//----- nvinfo : EIATTR_VRC_CTA_INIT_COUNT
	.align		4
        /*0034*/ 	.byte	0x02, 0x4a
	.zero		1
	.zero		1


	//----- nvinfo : EIATTR_EXIT_INSTR_OFFSETS
	.align		4
        /*0038*/ 	.byte	0x04, 0x1c
        /*003a*/ 	.short	(.L_92 - .L_91)


	//   ....[0]....
.L_91:
        /*003c*/ 	.word	0x00000130


	//   ....[1]....
        /*0040*/ 	.word	0x00000230


	//   ....[2]....
        /*0044*/ 	.word	0x00000260


	//----- nvinfo : EIATTR_MAX_THREADS
	.align		4
.L_92:
        /*0048*/ 	.byte	0x04, 0x05
        /*004a*/ 	.short	(.L_94 - .L_93)
.L_93:
        /*004c*/ 	.word	0x00000100
        /*0050*/ 	.word	0x00000001
        /*0054*/ 	.word	0x00000001


	//----- nvinfo : EIATTR_CBANK_PARAM_SIZE
	.align		4
.L_94:
        /*0058*/ 	.byte	0x03, 0x19
        /*005a*/ 	.short	0x0018


	//----- nvinfo : EIATTR_PARAM_CBANK
	.align		4
        /*005c*/ 	.byte	0x04, 0x0a
        /*005e*/ 	.short	(.L_96 - .L_95)
	.align		4
.L_95:
        /*0060*/ 	.word	index@(.nv.constant0._ZN3cub18CUB_300001_SM_10006detail8for_each13static_kernelINS2_12policy_hub_t12policy_500_tEmN6thrust24THRUST_300001_SM_1000_NS8cuda_cub20__uninitialized_fill7functorINS7_10device_ptrIiEEiEEEEvT0_T1_)
        /*0064*/ 	.short	0x0380
        /*0066*/ 	.short	0x0018


	//----- nvinfo : EIATTR_SW_WAR
	.align		4
.L_96:
        /*0068*/ 	.byte	0x04, 0x36
        /*006a*/ 	.short	(.L_98 - .L_97)
.L_97:
        /*006c*/ 	.word	0x00000008
.L_98:


//--------------------- .nv.info._ZN3cub18CUB_300001_SM_10006detail11EmptyKernelIvEEvv --------------------------
	.section	.nv.info._ZN3cub18CUB_300001_SM_10006detail11EmptyKernelIvEEvv,"",@"SHT_CUDA_INFO"
	.sectionflags	@""
	.align	4


	//----- nvinfo : EIATTR_CUDA_API_VERSION
	.align		4
        /*0000*/ 	.byte	0x04, 0x37
        /*0002*/ 	.short	(.L_100 - .L_99)
.L_99:
        /*0004*/ 	.word	0x00000082


	//----- nvinfo : EIATTR_SPARSE_MMA_MASK
	.align		4
.L_100:
        /*0008*/ 	.byte	0x03, 0x50
        /*000a*/ 	.short	0x0000


	//----- nvinfo : EIATTR_MAXREG_COUNT
	.align		4
        /*000c*/ 	.byte	0x03, 0x1b
        /*000e*/ 	.short	0x00ff


	//----- nvinfo : EIATTR_MERCURY_ISA_VERSION
	.align		4
        /*0010*/ 	.byte	0x03, 0x5f
        /*0012*/ 	.short	0x0101


	//----- nvinfo : EIATTR_VRC_CTA_INIT_COUNT
	.align		4
        /*0014*/ 	.byte	0x02, 0x4a
	.zero		1
	.zero		1


	//----- nvinfo : EIATTR_EXIT_INSTR_OFFSETS
	.align		4
        /*0018*/ 	.byte	0x04, 0x1c
        /*001a*/ 	.short	(.L_102 - .L_101)


	//   ....[0]....
.L_101:
        /*001c*/ 	.word	0x00000010


	//----- nvinfo : EIATTR_SW_WAR
	.align		4
.L_102:
        /*0020*/ 	.byte	0x04, 0x36
        /*0022*/ 	.short	(.L_104 - .L_103)
.L_103:
        /*0024*/ 	.word	0x00000008
.L_104:


//--------------------- .nv.info._Z19copyWrapAroundAreasPiii --------------------------
	.section	.nv.info._Z19copyWrapAroundAreasPiii,"",@"SHT_CUDA_INFO"
	.sectionflags	@""
	.align	4


	//----- nvinfo : EIATTR_CUDA_API_VERSION
	.align		4
        /*0000*/ 	.byte	0x04, 0x37
        /*0002*/ 	.short	(.L_106 - .L_105)
.L_105:
        /*0004*/ 	.word	0x00000082


	//----- nvinfo : EIATTR_KPARAM_INFO
	.align		4
.L_106:
        /*0008*/ 	.byte	0x04, 0x17
        /*000a*/ 	.short	(.L_108 - .L_107)
.L_107:
        /*000c*/ 	.word	0x00000000
        /*0010*/ 	.short	0x0002
        /*0012*/ 	.short	0x000c
        /*0014*/ 	.byte	0x00, 0xf0, 0x11, 0x00


	//----- nvinfo : EIATTR_KPARAM_INFO
	.align		4
.L_108:
        /*0018*/ 	.byte	0x04, 0x17
        /*001a*/ 	.short	(.L_110 - .L_109)
.L_109:
        /*001c*/ 	.word	0x00000000
        /*0020*/ 	.short	0x0001
        /*0022*/ 	.short	0x0008
        /*0024*/ 	.byte	0x00, 0xf0, 0x11, 0x00


	//----- nvinfo : EIATTR_KPARAM_INFO
	.align		4
.L_110:
        /*0028*/ 	.byte	0x04, 0x17
        /*002a*/ 	.short	(.L_112 - .L_111)
.L_111:
        /*002c*/ 	.word	0x00000000
        /*0030*/ 	.short	0x0000
        /*0032*/ 	.short	0x0000
        /*0034*/ 	.byte	0x00, 0xf5, 0x21, 0x00


	//----- nvinfo : EIATTR_SPARSE_MMA_MASK
	.align		4
.L_112:
        /*0038*/ 	.byte	0x03, 0x50
        /*003a*/ 	.short	0x0000


	//----- nvinfo : EIATTR_MAXREG_COUNT
	.align		4
        /*003c*/ 	.byte	0x03, 0x1b
        /*003e*/ 	.short	0x00ff


	//----- nvinfo : EIATTR_MERCURY_ISA_VERSION
	.align		4
        /*0040*/ 	.byte	0x03, 0x5f
        /*0042*/ 	.short	0x0101


	//----- nvinfo : EIATTR_VRC_CTA_INIT_COUNT
	.align		4
        /*0044*/ 	.byte	0x02, 0x4a
	.zero		1
	.zero		1


	//----- nvinfo : EIATTR_EXIT_INSTR_OFFSETS
	.align		4
        /*0048*/ 	.byte	0x04, 0x1c
        /*004a*/ 	.short	(.L_114 - .L_113)


	//   ....[0]....
.L_113:
        /*004c*/ 	.word	0x00000600


	//   ....[1]....
        /*0050*/ 	.word	0x000006f0


	//----- nvinfo : EIATTR_INDIRECT_BRANCH_TARGETS
	.align		4
.L_114:
        /*0054*/ 	.byte	0x04, 0x34
        /*0056*/ 	.short	(.L_116 - .L_115)


	//   ....[0]....
.L_115:
        /*0058*/ 	.word	.L_x_18@srel
        /*005c*/ 	.short	0x0
        /*005e*/ 	.short	0x0
        /*0060*/ 	.word	0x3
        /*0064*/ 	.word	.L_x_19@srel
        /*0068*/ 	.word	.L_x_20@srel
        /*006c*/ 	.word	.L_x_21@srel


	//   ....[1]....
        /*0070*/ 	.word	.L_x_22@srel
        /*0074*/ 	.short	0x0
        /*0076*/ 	.short	0x0
        /*0078*/ 	.word	0x3
        /*007c*/ 	.word	.L_x_23@srel
        /*0080*/ 	.word	.L_x_24@srel
        /*0084*/ 	.word	.L_x_25@srel


	//   ....[2]....
        /*0088*/ 	.word	.L_x_26@srel
        /*008c*/ 	.short	0x0
        /*008e*/ 	.short	0x0
        /*0090*/ 	.word	0x4
        /*0094*/ 	.word	.L_x_27@srel
        /*0098*/ 	.word	.L_x_28@srel
        /*009c*/ 	.word	.L_x_29@srel
        /*00a0*/ 	.word	.L_x_15@srel


	//----- nvinfo : EIATTR_CRS_STACK_SIZE
	.align		4
.L_116:
        /*00a4*/ 	.byte	0x04, 0x1e
        /*00a6*/ 	.short	(.L_118 - .L_117)
.L_117:
        /*00a8*/ 	.word	0x00000000


	//----- nvinfo : EIATTR_CBANK_PARAM_SIZE
	.align		4
.L_118:
        /*00ac*/ 	.byte	0x03, 0x19
        /*00ae*/ 	.short	0x0010


	//----- nvinfo : EIATTR_PARAM_CBANK
	.align		4
        /*00b0*/ 	.byte	0x04, 0x0a
        /*00b2*/ 	.short	(.L_120 - .L_119)
	.align		4
.L_119:
        /*00b4*/ 	.word	index@(.nv.constant0._Z19copyWrapAroundAreasPiii)
        /*00b8*/ 	.short	0x0380
        /*00ba*/ 	.short	0x0010


	//----- nvinfo : EIATTR_SW_WAR
	.align		4
.L_120:
        /*00bc*/ 	.byte	0x04, 0x36
        /*00be*/ 	.short	(.L_122 - .L_121)
.L_121:
        /*00c0*/ 	.word	0x00000008
.L_122:


//--------------------- .nv.callgraph             --------------------------
	.section	.nv.callgraph,"",@"SHT_CUDA_CALLGRAPH"
	.align	4
	.sectionentsize	8
	.align		4
        /*0000*/ 	.word	0x00000000
	.align		4
        /*0004*/ 	.word	0xffffffff
	.align		4
        /*0008*/ 	.word	0x00000000
	.align		4
        /*000c*/ 	.word	0xfffffffe
	.align		4
        /*0010*/ 	.word	0x00000000
	.align		4
        /*0014*/ 	.word	0xfffffffd
	.align		4
        /*0018*/ 	.word	0x00000000
	.align		4
        /*001c*/ 	.word	0xfffffffc


//--------------------- .nv.constant4             --------------------------
	.section	.nv.constant4,"a",@progbits
	.align	8
	.align		8
.nv.constant4:
        /*0000*/ 	.dword	_ZN34_INTERNAL_fa3afb0c_4_k_cu_11c623344cuda3std3__45__cpo5beginE
	.align		8
        /*0008*/ 	.dword	_ZN34_INTERNAL_fa3afb0c_4_k_cu_11c623344cuda3std3__45__cpo3endE
	.align		8
        /*0010*/ 	.dword	_ZN34_INTERNAL_fa3afb0c_4_k_cu_11c623344cuda3std3__45__cpo6cbeginE
	.align		8
        /*0018*/ 	.dword	_ZN34_INTERNAL_fa3afb0c_4_k_cu_11c623344cuda3std3__45__cpo4cendE
	.align		8
        /*0020*/ 	.dword	_ZN34_INTERNAL_fa3afb0c_4_k_cu_11c623344cuda3std3__45__cpo6rbeginE
	.align		8
        /*0028*/ 	.dword	_ZN34_INTERNAL_fa3afb0c_4_k_cu_11c623344cuda3std3__45__cpo4rendE
	.align		8
        /*0030*/ 	.dword	_ZN34_INTERNAL_fa3afb0c_4_k_cu_11c623344cuda3std3__45__cpo7crbeginE
	.align		8
        /*0038*/ 	.dword	_ZN34_INTERNAL_fa3afb0c_4_k_cu_11c623344cuda3std3__45__cpo5crendE
	.align		8
        /*0040*/ 	.dword	_ZN34_INTERNAL_fa3afb0c_4_k_cu_11c623344cuda3std3__436_GLOBAL__N__fa3afb0c_4_k_cu_11c623346ignoreE
	.align		8
        /*0048*/ 	.dword	_ZN34_INTERNAL_fa3afb0c_4_k_cu_11c623344cuda3std3__419piecewise_constructE
	.align		8
        /*0050*/ 	.dword	_ZN34_INTERNAL_fa3afb0c_4_k_cu_11c623344cuda3std3__48in_placeE
	.align		8
        /*0058*/ 	.dword	_ZN34_INTERNAL_fa3afb0c_4_k_cu_11c623344cuda3std3__420unreachable_sentinelE
	.align		8
        /*0060*/ 	.dword	_ZN34_INTERNAL_fa3afb0c_4_k_cu_11c623344cuda3std3__47nulloptE
	.align		8
        /*0068*/ 	.dword	_ZN34_INTERNAL_fa3afb0c_4_k_cu_11c623344cuda3std3__48unexpectE
	.align		8
        /*0070*/ 	.dword	_ZN34_INTERNAL_fa3afb0c_4_k_cu_11c623344cuda3std6ranges3__45__cpo4swapE
	.align		8
        /*0078*/ 	.dword	_ZN34_INTERNAL_fa3afb0c_4_k_cu_11c623344cuda3std6ranges3__45__cpo9iter_moveE
	.align		8
        /*0080*/ 	.dword	_ZN34_INTERNAL_fa3afb0c_4_k_cu_11c623344cuda3std6ranges3__45__cpo5beginE
	.align		8
        /*0088*/ 	.dword	_ZN34_INTERNAL_fa3afb0c_4_k_cu_11c623344cuda3std6ranges3__45__cpo3endE
	.align		8
        /*0090*/ 	.dword	_ZN34_INTERNAL_fa3afb0c_4_k_cu_11c623344cuda3std6ranges3__45__cpo6cbeginE
	.align		8
        /*0098*/ 	.dword	_ZN34_INTERNAL_fa3afb0c_4_k_cu_11c623344cuda3std6ranges3__45__cpo4cendE
	.align		8
        /*00a0*/ 	.dword	_ZN34_INTERNAL_fa3afb0c_4_k_cu_11c623344cuda3std6ranges3__45__cpo7advanceE
	.align		8
        /*00a8*/ 	.dword	_ZN34_INTERNAL_fa3afb0c_4_k_cu_11c623344cuda3std6ranges3__45__cpo9iter_swapE
	.align		8
        /*00b0*/ 	.dword	_ZN34_INTERNAL_fa3afb0c_4_k_cu_11c623344cuda3std6ranges3__45__cpo4nextE
	.align		8
        /*00b8*/ 	.dword	_ZN34_INTERNAL_fa3afb0c_4_k_cu_11c623344cuda3std6ranges3__45__cpo4prevE
	.align		8
        /*00c0*/ 	.dword	_ZN34_INTERNAL_fa3afb0c_4_k_cu_11c623344cuda3std6ranges3__45__cpo4dataE
	.align		8
        /*00c8*/ 	.dword	_ZN34_INTERNAL_fa3afb0c_4_k_cu_11c623344cuda3std6ranges3__45__cpo5cdataE
	.align		8
        /*00d0*/ 	.dword	_ZN34_INTERNAL_fa3afb0c_4_k_cu_11c623344cuda3std6ranges3__45__cpo4sizeE
	.align		8
        /*00d8*/ 	.dword	_ZN34_INTERNAL_fa3afb0c_4_k_cu_11c623344cuda3std6ranges3__45__cpo5ssizeE
	.align		8
        /*00e0*/ 	.dword	_ZN34_INTERNAL_fa3afb0c_4_k_cu_11c623344cuda3std6ranges3__45__cpo8distanceE
	.align		8
        /*00e8*/ 	.dword	_ZN34_INTERNAL_fa3afb0c_4_k_cu_11c623346thrust24THRUST_300001_SM_1000_NS8cuda_cub3parE
	.align		8
        /*00f0*/ 	.dword	_ZN34_INTERNAL_fa3afb0c_4_k_cu_11c623346thrust24THRUST_300001_SM_1000_NS8cuda_cub10par_nosyncE
	.align		8
        /*00f8*/ 	.dword	_ZN34_INTERNAL_fa3afb0c_4_k_cu_11c623346thrust24THRUST_300001_SM_1000_NS6system6detail10sequential3seqE
	.align		8
        /*0100*/ 	.dword	_ZN34_INTERNAL_fa3afb0c_4_k_cu_11c623346thrust24THRUST_300001_SM_1000_NS6system3cpp3parE
	.align		8
        /*0108*/ 	.dword	_ZN34_INTERNAL_fa3afb0c_4_k_cu_11c623346thrust24THRUST_300001_SM_1000_NS12placeholders2_1E
	.align		8
        /*0110*/ 	.dword	_ZN34_INTERNAL_fa3afb0c_4_k_cu_11c623346thrust24THRUST_300001_SM_1000_NS12placeholders2_2E
	.align		8
        /*0118*/ 	.dword	_ZN34_INTERNAL_fa3afb0c_4_k_cu_11c623346thrust24THRUST_300001_SM_1000_NS12placeholders2_3E
	.align		8
        /*0120*/ 	.dword	_ZN34_INTERNAL_fa3afb0c_4_k_cu_11c623346thrust24THRUST_300001_SM_1000_NS12placeholders2_4E
	.align		8
        /*0128*/ 	.dword	_ZN34_INTERNAL_fa3afb0c_4_k_cu_11c623346thrust24THRUST_300001_SM_1000_NS12placeholders2_5E
	.align		8
        /*0130*/ 	.dword	_ZN34_INTERNAL_fa3afb0c_4_k_cu_11c623346thrust24THRUST_300001_SM_1000_NS12placeholders2_6E
	.align		8
        /*0138*/ 	.dword	_ZN34_INTERNAL_fa3afb0c_4_k_cu_11c623346thrust24THRUST_300001_SM_1000_NS12placeholders2_7E
	.align		8
        /*0140*/ 	.dword	_ZN34_INTERNAL_fa3afb0c_4_k_cu_11c623346thrust24THRUST_300001_SM_1000_NS12placeholders2_8E
	.align		8
        /*0148*/ 	.dword	_ZN34_INTERNAL_fa3afb0c_4_k_cu_11c623346thrust24THRUST_300001_SM_1000_NS12placeholders2_9E
	.align		8
        /*0150*/ 	.dword	_ZN34_INTERNAL_fa3afb0c_4_k_cu_11c623346thrust24THRUST_300001_SM_1000_NS12placeholders3_10E
	.align		8
        /*0158*/ 	.dword	_ZN34_INTERNAL_fa3afb0c_4_k_cu_11c623346thrust24THRUST_300001_SM_1000_NS3seqE
	.align		8
        /*0160*/ 	.dword	_ZN34_INTERNAL_fa3afb0c_4_k_cu_11c623346thrust24THRUST_300001_SM_1000_NS6deviceE


//--------------------- .nv.constant2._Z19copyWrapAroundAreasPiii --------------------------
	.section	.nv.constant2._Z19copyWrapAroundAreasPiii,"a",@progbits
	.sectionflags	@""
	.align	4
.nv.constant2._Z19copyWrapAroundAreasPiii:
        /*0000*/ 	.byte	0xc0, 0x04, 0x00, 0x00, 0x20, 0x05, 0x00, 0x00, 0x70, 0x04, 0x00, 0x00, 0x70, 0x05, 0x00, 0x00
        /*0010*/ 	.byte	0x60, 0x02, 0x00, 0x00, 0x10, 0x02, 0x00, 0x00, 0xa0, 0x06, 0x00, 0x00, 0x90, 0x03, 0x00, 0x00
        /*0020*/ 	.byte	0x40, 0x03, 0x00, 0x00, 0xc0, 0x06, 0x00, 0x00


//--------------------- .text._ZN3cub18CUB_300001_SM_10006detail8for_each13static_kernelINS2_12policy_hub_t12policy_500_tElNS2_12op_wrapper_tIl20game_of_life_functorN6thrust24THRUST_300001_SM_1000_NS12zip_iteratorIN4cuda3std3__45tupleIJNS9_6detail15normal_iteratorINS9_10device_ptrIiEEEESJ_SJ_SJ_SJ_SJ_SJ_SJ_SJ_SJ_EEEEEEEEEvT0_T1_ --------------------------
	.section	.text._ZN3cub18CUB_300001_SM_10006detail8for_each13static_kernelINS2_12policy_hub_t12policy_500_tElNS2_12op_wrapper_tIl20game_of_life_functorN6thrust24THRUST_300001_SM_1000_NS12zip_iteratorIN4cuda3std3__45tupleIJNS9_6detail15normal_iteratorINS9_10device_ptrIiEEEESJ_SJ_SJ_SJ_SJ_SJ_SJ_SJ_SJ_EEEEEEEEEvT0_T1_,"ax",@progbits
	.align	128
        .global         _ZN3cub18CUB_300001_SM_10006detail8for_each13static_kernelINS2_12policy_hub_t12policy_500_tElNS2_12op_wrapper_tIl20game_of_life_functorN6thrust24THRUST_300001_SM_1000_NS12zip_iteratorIN4cuda3std3__45tupleIJNS9_6detail15normal_iteratorINS9_10device_ptrIiEEEESJ_SJ_SJ_SJ_SJ_SJ_SJ_SJ_SJ_EEEEEEEEEvT0_T1_
        .type           _ZN3cub18CUB_300001_SM_10006detail8for_each13static_kernelINS2_12policy_hub_t12policy_500_tElNS2_12op_wrapper_tIl20game_of_life_functorN6thrust24THRUST_300001_SM_1000_NS12zip_iteratorIN4cuda3std3__45tupleIJNS9_6detail15normal_iteratorINS9_10device_ptrIiEEEESJ_SJ_SJ_SJ_SJ_SJ_SJ_SJ_SJ_EEEEEEEEEvT0_T1_,@function
        .size           _ZN3cub18CUB_300001_SM_10006detail8for_each13static_kernelINS2_12policy_hub_t12policy_500_tElNS2_12op_wrapper_tIl20game_of_life_functorN6thrust24THRUST_300001_SM_1000_NS12zip_iteratorIN4cuda3std3__45tupleIJNS9_6detail15normal_iteratorINS9_10device_ptrIiEEEESJ_SJ_SJ_SJ_SJ_SJ_SJ_SJ_SJ_EEEEEEEEEvT0_T1_,(.L_x_31 - _ZN3cub18CUB_300001_SM_10006detail8for_each13static_kernelINS2_12policy_hub_t12policy_500_tElNS2_12op_wrapper_tIl20game_of_life_functorN6thrust24THRUST_300001_SM_1000_NS12zip_iteratorIN4cuda3std3__45tupleIJNS9_6detail15normal_iteratorINS9_10device_ptrIiEEEESJ_SJ_SJ_SJ_SJ_SJ_SJ_SJ_SJ_EEEEEEEEEvT0_T1_)
        .other          _ZN3cub18CUB_300001_SM_10006detail8for_each13static_kernelINS2_12policy_hub_t12policy_500_tElNS2_12op_wrapper_tIl20game_of_life_functorN6thrust24THRUST_300001_SM_1000_NS12zip_iteratorIN4cuda3std3__45tupleIJNS9_6detail15normal_iteratorINS9_10device_ptrIiEEEESJ_SJ_SJ_SJ_SJ_SJ_SJ_SJ_SJ_EEEEEEEEEvT0_T1_,@"STO_CUDA_ENTRY STV_DEFAULT"
_ZN3cub18CUB_300001_SM_10006detail8for_each13static_kernelINS2_12policy_hub_t12policy_500_tElNS2_12op_wrapper_tIl20game_of_life_functorN6thrust24THRUST_300001_SM_1000_NS12zip_iteratorIN4cuda3std3__45tupleIJNS9_6detail15normal_iteratorINS9_10device_ptrIiEEEESJ_SJ_SJ_SJ_SJ_SJ_SJ_SJ_SJ_EEEEEEEEEvT0_T1_:
.text._ZN3cub18CUB_300001_SM_10006detail8for_each13static_kernelINS2_12policy_hub_t12policy_500_tElNS2_12op_wrapper_tIl20game_of_life_functorN6thrust24THRUST_300001_SM_1000_NS12zip_iteratorIN4cuda3std3__45tupleIJNS9_6detail15normal_iteratorINS9_10device_ptrIiEEEESJ_SJ_SJ_SJ_SJ_SJ_SJ_SJ_SJ_EEEEEEEEEvT0_T1_:
[----:B------:R-:W-:Y:S08]  /*0000*/  LDC R1, c[0x0][0x37c] ;  /* 0x0000df00ff017b82 */ /* 0x000ff00000000800 */
[----:B------:R-:W0:Y:S01]  /*0010*/  S2UR UR4, SR_CTAID.X ;  /* 0x00000000000479c3 */ /* 0x000e220000002500 */
[----:B------:R-:W1:Y:S01]  /*0020*/  LDCU.64 UR6, c[0x0][0x380] ;  /* 0x00007000ff0677ac */ /* 0x000e620008000a00 */
[----:B------:R-:W2:Y:S01]  /*0030*/  LDCU.64 UR8, c[0x0][0x358] ;  /* 0x00006b00ff0877ac */ /* 0x000ea20008000a00 */
[----:B0-----:R-:W-:-:S04]  /*0040*/  UIMAD.WIDE.U32 UR4, UR4, 0x200, URZ ;  /* 0x00000200040478a5 */ /* 0x001fc8000f8e00ff */
[----:B-1----:R-:W-:-:S04]  /*0050*/  UIADD3 UR6, UP0, UPT, -UR4, UR6, URZ ;  /* 0x0000000604067290 */ /* 0x002fc8000ff1e1ff */
[----:B------:R-:W-:Y:S02]  /*0060*/  UIADD3.X UR7, UPT, UPT, ~UR5, UR7, URZ, UP0, !UPT ;  /* 0x0000000705077290 */ /* 0x000fe400087fe5ff */
[----:B------:R-:W-:-:S04]  /*0070*/  UISETP.GE.U32.AND UP0, UPT, UR6, 0x200, UPT ;  /* 0x000002000600788c */ /* 0x000fc8000bf06070 */
[----:B------:R-:W-:-:S09]  /*0080*/  UISETP.GE.AND.EX UP0, UPT, UR7, URZ, UPT, UP0 ;  /* 0x000000ff0700728c */ /* 0x000fd2000bf06300 */
[----:B--2---:R-:W-:Y:S05]  /*0090*/  BRA.U !UP0, `(.L_x_0) ;  /* 0x0000000508287547 */ /* 0x004fea000b800000 */
[----:B------:R-:W0:Y:S01]  /*00a0*/  S2R R0, SR_TID.X ;  /* 0x0000000000007919 */ /* 0x000e220000002100 */
[----:B------:R-:W1:Y:S01]  /*00b0*/  LDCU.128 UR12, c[0x0][0x390] ;  /* 0x00007200ff0c77ac */ /* 0x000e620008000c00 */
[----:B------:R-:W2:Y:S01]  /*00c0*/  LDCU.128 UR16, c[0x0][0x3a0] ;  /* 0x00007400ff1077ac */ /* 0x000ea20008000c00 */
[----:B------:R-:W3:Y:S01]  /*00d0*/  LDCU.128 UR20, c[0x0][0x3b0] ;  /* 0x00007600ff1477ac */ /* 0x000ee20008000c00 */
[----:B------:R-:W4:Y:S01]  /*00e0*/  LDCU.64 UR10, c[0x0][0x3d0] ;  /* 0x00007a00ff0a77ac */ /* 0x000f220008000a00 */
[----:B0-----:R-:W-:-:S05]  /*00f0*/  IADD3 R0, P0, PT, R0, UR4, RZ ;  /* 0x0000000400007c10 */ /* 0x001fca000ff1e0ff */
[----:B------:R-:W-:Y:S02]  /*0100*/  IMAD.X R3, RZ, RZ, UR5, P0 ;  /* 0x00000005ff037e24 */ /* 0x000fe400080e06ff */
[----:B------:R-:W-:-:S03]  /*0110*/  IMAD.SHL.U32 R20, R0, 0x4, RZ ;  /* 0x0000000400147824 */ /* 0x000fc600078e00ff */
[----:B------:R-:W-:Y:S02]  /*0120*/  SHF.L.U64.HI R0, R0, 0x2, R3 ;  /* 0x0000000200007819 */ /* 0x000fe40000010203 */
[C---:B-1----:R-:W-:Y:S02]  /*0130*/  IADD3 R6, P0, PT, R20.reuse, UR12, RZ ;  /* 0x0000000c14067c10 */ /* 0x042fe4000ff1e0ff */
[C---:B------:R-:W-:Y:S02]  /*0140*/  IADD3 R4, P1, PT, R20.reuse, UR14, RZ ;  /* 0x0000000e14047c10 */ /* 0x040fe4000ff3e0ff */
[----:B--2---:R-:W-:Y:S02]  /*0150*/  IADD3 R10, P2, PT, R20, UR16, RZ ;  /* 0x00000010140a7c10 */ /* 0x004fe4000ff5e0ff */
[C---:B------:R-:W-:Y:S02]  /*0160*/  IADD3.X R7, PT, PT, R0.reuse, UR13, RZ, P0, !PT ;  /* 0x0000000d00077c10 */ /* 0x040fe400087fe4ff */
[C---:B------:R-:W-:Y:S01]  /*0170*/  IADD3.X R5, PT, PT, R0.reuse, UR15, RZ, P1, !PT ;  /* 0x0000000f00057c10 */ /* 0x040fe20008ffe4ff */
[----:B------:R-:W0:Y:S01]  /*0180*/  LDCU.128 UR12, c[0x0][0x3c0] ;  /* 0x00007800ff0c77ac */ /* 0x000e220008000c00 */
[----:B------:R-:W-:Y:S01]  /*0190*/  IADD3.X R11, PT, PT, R0, UR17, RZ, P2, !PT ;  /* 0x00000011000b7c10 */ /* 0x000fe200097fe4ff */
[----:B------:R-:W2:Y:S01]  /*01a0*/  LDG.E R12, desc[UR8][R6.64] ;  /* 0x00000008060c7981 */ /* 0x000ea2000c1e1900 */
[----:B------:R-:W-:-:S02]  /*01b0*/  IADD3 R8, P3, PT, R20, UR18, RZ ;  /* 0x0000001214087c10 */ /* 0x000fc4000ff7e0ff */
[----:B---3--:R-:W-:Y:S01]  /*01c0*/  IADD3 R2, P0, PT, R20, UR22, RZ ;  /* 0x0000001614027c10 */ /* 0x008fe2000ff1e0ff */
[----:B------:R-:W2:Y:S01]  /*01d0*/  LDG.E R13, desc[UR8][R4.64] ;  /* 0x00000008040d7981 */ /* 0x000ea2000c1e1900 */
[----:B------:R-:W-:-:S03]  /*01e0*/  IADD3.X R9, PT, PT, R0, UR19, RZ, P3, !PT ;  /* 0x0000001300097c10 */ /* 0x000fc60009ffe4ff */
[----:B------:R-:W2:Y:S01]  /*01f0*/  LDG.E R14, desc[UR8][R10.64] ;  /* 0x000000080a0e7981 */ /* 0x000ea2000c1e1900 */
[----:B------:R-:W-:-:S03]  /*0200*/  IADD3.X R3, PT, PT, R0, UR23, RZ, P0, !PT ;  /* 0x0000001700037c10 */ /* 0x000fc600087fe4ff */
[----:B------:R-:W3:Y:S04]  /*0210*/  LDG.E R22, desc[UR8][R8.64] ;  /* 0x0000000808167981 */ /* 0x000ee8000c1e1900 */
[----:B------:R-:W3:Y:S01]  /*0220*/  LDG.E R21, desc[UR8][R2.64] ;  /* 0x0000000802157981 */ /* 0x000ee2000c1e1900 */
[C---:B------:R-:W-:Y:S02]  /*0230*/  IADD3 R16, P0, PT, R20.reuse, UR20, RZ ;  /* 0x0000001414107c10 */ /* 0x040fe4000ff1e0ff */
[----:B----4-:R-:W-:Y:S02]  /*0240*/  IADD3 R18, P3, PT, R20, UR10, RZ ;  /* 0x0000000a14127c10 */ /* 0x010fe4000ff7e0ff */
[----:B------:R-:W-:-:S05]  /*0250*/  IADD3.X R17, PT, PT, R0, UR21, RZ, P0, !PT ;  /* 0x0000001500117c10 */ /* 0x000fca00087fe4ff */
[----:B------:R-:W4:Y:S01]  /*0260*/  LDG.E R25, desc[UR8][R16.64] ;  /* 0x0000000810197981 */ /* 0x000f22000c1e1900 */
[----:B--2---:R-:W-:Y:S02]  /*0270*/  IADD3 R19, PT, PT, R14, R13, R12 ;  /* 0x0000000d0e137210 */ /* 0x004fe40007ffe00c */
[C---:B0-----:R-:W-:Y:S02]  /*0280*/  IADD3 R12, P1, PT, R20.reuse, UR12, RZ ;  /* 0x0000000c140c7c10 */ /* 0x041fe4000ff3e0ff */
[----:B------:R-:W-:Y:S02]  /*0290*/  IADD3 R14, P2, PT, R20, UR14, RZ ;  /* 0x0000000e140e7c10 */ /* 0x000fe4000ff5e0ff */
[C---:B------:R-:W-:Y:S02]  /*02a0*/  IADD3.X R13, PT, PT, R0.reuse, UR13, RZ, P1, !PT ;  /* 0x0000000d000d7c10 */ /* 0x040fe40008ffe4ff */
[----:B------:R-:W-:Y:S02]  /*02b0*/  IADD3.X R15, PT, PT, R0, UR15, RZ, P2, !PT ;  /* 0x0000000f000f7c10 */ /* 0x000fe400097fe4ff */
[----:B---3--:R-:W-:-:S02]  /*02c0*/  IADD3 R21, PT, PT, R21, R19, R22 ;  /* 0x0000001315157210 */ /* 0x008fc40007ffe016 */
[----:B------:R-:W-:Y:S01]  /*02d0*/  IADD3.X R19, PT, PT, R0, UR11, RZ, P3, !PT ;  /* 0x0000000b00137c10 */ /* 0x000fe20009ffe4ff */
[----:B------:R-:W2:Y:S01]  /*02e0*/  LDG.E R22, desc[UR8][R12.64] ;  /* 0x000000080c167981 */ /* 0x000ea2000c1e1900 */
[----:B------:R-:W0:Y:S03]  /*02f0*/  LDCU.64 UR10, c[0x0][0x388] ;  /* 0x00007100ff0a77ac */ /* 0x000e260008000a00 */
[----:B------:R-:W2:Y:S04]  /*0300*/  LDG.E R23, desc[UR8][R14.64] ;  /* 0x000000080e177981 */ /* 0x000ea8000c1e1900 */
[----:B------:R-:W3:Y:S01]  /*0310*/  LDG.E R24, desc[UR8][R18.64] ;  /* 0x0000000812187981 */ /* 0x000ee2000c1e1900 */
[----:B----4-:R-:W-:-:S02]  /*0320*/  ISETP.NE.AND P0, PT, R25, RZ, PT ;  /* 0x000000ff1900720c */ /* 0x010fc40003f05270 */
[----:B--2---:R-:W-:-:S05]  /*0330*/  IADD3 R21, PT, PT, R23, R21, R22 ;  /* 0x0000001517157210 */ /* 0x004fca0007ffe016 */
[----:B---3--:R-:W-:-:S05]  /*0340*/  IMAD.IADD R21, R21, 0x1, R24 ;  /* 0x0000000115157824 */ /* 0x008fca00078e0218 */
[C---:B------:R-:W-:Y:S02]  /*0350*/  LOP3.LUT R22, R21.reuse, 0xfffffffe, RZ, 0xc0, !PT ;  /* 0xfffffffe15167812 */ /* 0x040fe400078ec0ff */
[----:B------:R-:W-:Y:S02]  /*0360*/  ISETP.NE.AND P2, PT, R21, 0x3, PT ;  /* 0x000000031500780c */ /* 0x000fe40003f45270 */
[----:B------:R-:W-:Y:S02]  /*0370*/  ISETP.NE.AND P1, PT, R22, 0x2, PT ;  /* 0x000000021600780c */ /* 0x000fe40003f25270 */
[----:B------:R-:W-:Y:S02]  /*0380*/  SEL R22, RZ, 0xffffffff, P2 ;  /* 0xffffffffff167807 */ /* 0x000fe40001000000 */
[----:B0-----:R-:W-:Y:S02]  /*0390*/  IADD3 R20, P2, PT, R20, UR10, RZ ;  /* 0x0000000a14147c10 */ /* 0x001fe4000ff5e0ff */
[----:B------:R-:W-:-:S02]  /*03a0*/  @P0 SEL R22, RZ, 0xffffffff, P1 ;  /* 0xffffffffff160807 */ /* 0x000fc40000800000 */
[----:B------:R-:W-:Y:S02]  /*03b0*/  IADD3.X R21, PT, PT, R0, UR11, RZ, P2, !PT ;  /* 0x0000000b00157c10 */ /* 0x000fe400097fe4ff */
[----:B------:R-:W-:-:S05]  /*03c0*/  LOP3.LUT R23, R22, 0x1, RZ, 0xc0, !PT ;  /* 0x0000000116177812 */ /* 0x000fca00078ec0ff */
[----:B------:R-:W-:Y:S04]  /*03d0*/  STG.E desc[UR8][R20.64], R23 ;  /* 0x0000001714007986 */ /* 0x000fe8000c101908 */
[----:B------:R-:W2:Y:S04]  /*03e0*/  LDG.E R6, desc[UR8][R6.64+0x400] ;  /* 0x0004000806067981 */ /* 0x000ea8000c1e1900 */
[----:B------:R-:W2:Y:S04]  /*03f0*/  LDG.E R5, desc[UR8][R4.64+0x400] ;  /* 0x0004000804057981 */ /* 0x000ea8000c1e1900 */
[----:B------:R-:W2:Y:S04]  /*0400*/  LDG.E R10, desc[UR8][R10.64+0x400] ;  /* 0x000400080a0a7981 */ /* 0x000ea8000c1e1900 */
[----:B------:R-:W3:Y:S04]  /*0410*/  LDG.E R9, desc[UR8][R8.64+0x400] ;  /* 0x0004000808097981 */ /* 0x000ee8000c1e1900 */
[----:B------:R-:W3:Y:S04]  /*0420*/  LDG.E R2, desc[UR8][R2.64+0x400] ;  /* 0x0004000802027981 */ /* 0x000ee8000c1e1900 */
[----:B------:R-:W4:Y:S04]  /*0430*/  LDG.E R13, desc[UR8][R12.64+0x400] ;  /* 0x000400080c0d7981 */ /* 0x000f28000c1e1900 */
[----:B------:R-:W4:Y:S04]  /*0440*/  LDG.E R14, desc[UR8][R14.64+0x400] ;  /* 0x000400080e0e7981 */ /* 0x000f28000c1e1900 */
[----:B------:R-:W5:Y:S04]  /*0450*/  LDG.E R16, desc[UR8][R16.64+0x400] ;  /* 0x0004000810107981 */ /* 0x000f68000c1e1900 */
[----:B------:R-:W5:Y:S01]  /*0460*/  LDG.E R19, desc[UR8][R18.64+0x400] ;  /* 0x0004000812137981 */ /* 0x000f62000c1e1900 */
[----:B--2---:R-:W-:-:S04]  /*0470*/  IADD3 R0, PT, PT, R10, R5, R6 ;  /* 0x000000050a007210 */ /* 0x004fc80007ffe006 */
[----:B---3--:R-:W-:-:S04]  /*0480*/  IADD3 R0, PT, PT, R2, R0, R9 ;  /* 0x0000000002007210 */ /* 0x008fc80007ffe009 */
[----:B----4-:R-:W-:Y:S02]  /*0490*/  IADD3 R0, PT, PT, R14, R0, R13 ;  /* 0x000000000e007210 */ /* 0x010fe40007ffe00d */
[----:B-----5:R-:W-:-:S03]  /*04a0*/  ISETP.NE.AND P0, PT, R16, RZ, PT ;  /* 0x000000ff1000720c */ /* 0x020fc60003f05270 */
[----:B------:R-:W-:-:S05]  /*04b0*/  IMAD.IADD R0, R0, 0x1, R19 ;  /* 0x0000000100007824 */ /* 0x000fca00078e0213 */
[C---:B------:R-:W-:Y:S02]  /*04c0*/  LOP3.LUT R4, R0.reuse, 0xfffffffe, RZ, 0xc0, !PT ;  /* 0xfffffffe00047812 */ /* 0x040fe400078ec0ff */
[----:B------:R-:W-:Y:S02]  /*04d0*/  ISETP.NE.AND P2, PT, R0, 0x3, PT ;  /* 0x000000030000780c */ /* 0x000fe40003f45270 */
[----:B------:R-:W-:Y:S02]  /*04e0*/  ISETP.NE.AND P1, PT, R4, 0x2, PT ;  /* 0x000000020400780c */ /* 0x000fe40003f25270 */
[----:B------:R-:W-:Y:S02]  /*04f0*/  SEL R0, RZ, 0xffffffff, P2 ;  /* 0xffffffffff007807 */ /* 0x000fe40001000000 */
[----:B------:R-:W-:-:S04]  /*0500*/  @P0 SEL R0, RZ, 0xffffffff, P1 ;  /* 0xffffffffff000807 */ /* 0x000fc80000800000 */
[----:B------:R-:W-:-:S05]  /*0510*/  LOP3.LUT R3, R0, 0x1, RZ, 0xc0, !PT ;  /* 0x0000000100037812 */ /* 0x000fca00078ec0ff */
[----:B------:R-:W-:Y:S01]  /*0520*/  STG.E desc[UR8][R20.64+0x400], R3 ;  /* 0x0004000314007986 */ /* 0x000fe2000c101908 */
[----:B------:R-:W-:Y:S05]  /*0530*/  EXIT ;  /* 0x000000000000794d */ /* 0x000fea0003800000 */
.L_x_0:
[----:B------:R-:W0:Y:S01]  /*0540*/  S2R R0, SR_TID.X ;  /* 0x0000000000007919 */ /* 0x000e220000002100 */
[----:B------:R-:W-:Y:S01]  /*0550*/  USHF.R.S32.HI UR7, URZ, 0x1f, UR6 ;  /* 0x0000001fff077899 */ /* 0x000fe20008011406 */
[----:B------:R-:W-:Y:S05]  /*0560*/  BSSY.RECONVERGENT B0, `(.L_x_1) ;  /* 0x000003c000007945 */ /* 0x000fea0003800200 */
[----:B------:R-:W-:Y:S01]  /*0570*/  IMAD.U32 R3, RZ, RZ, UR7 ;  /* 0x00000007ff037e24 */ /* 0x000fe2000f8e00ff */
[C---:B0-----:R-:W-:Y:S01]  /*0580*/  ISETP.LT.U32.AND P1, PT, R0.reuse, UR6, PT ;  /* 0x0000000600007c0c */ /* 0x041fe2000bf21070 */
[----:B------:R-:W-:-:S03]  /*0590*/  VIADD R2, R0, 0x100 ;  /* 0x0000010000027836 */ /* 0x000fc60000000000 */
[----:B------:R-:W-:Y:S02]  /*05a0*/  ISETP.GT.AND.EX P1, PT, R3, RZ, PT, P1 ;  /* 0x000000ff0300720c */ /* 0x000fe40003f24310 */
[----:B------:R-:W-:Y:S01]  /*05b0*/  ISETP.LT.U32.AND P0, PT, R2, UR6, PT ;  /* 0x0000000602007c0c */ /* 0x000fe2000bf01070 */
[----:B------:R-:W-:-:S05]  /*05c0*/  IMAD.U32 R2, RZ, RZ, UR7 ;  /* 0x00000007ff027e24 */ /* 0x000fca000f8e00ff */
[----:B------:R-:W-:-:S05]  /*05d0*/  ISETP.GT.AND.EX P0, PT, R2, RZ, PT, P0 ;  /* 0x000000ff0200720c */ /* 0x000fca0003f04300 */
[----:B------:R-:W-:Y:S08]  /*05e0*/  @!P1 BRA `(.L_x_2) ;  /* 0x0000000000cc9947 */ /* 0x000ff00003800000 */
[----:B------:R-:W0:Y:S01]  /*05f0*/  LDCU.128 UR12, c[0x0][0x390] ;  /* 0x00007200ff0c77ac */ /* 0x000e220008000c00 */
[----:B------:R-:W-:Y:S01]  /*0600*/  IADD3 R10, P1, PT, R0, UR4, RZ ;  /* 0x00000004000a7c10 */ /* 0x000fe2000ff3e0ff */
[----:B------:R-:W1:Y:S04]  /*0610*/  LDCU.128 UR16, c[0x0][0x3a0] ;  /* 0x00007400ff1077ac */ /* 0x000e680008000c00 */
[----:B------:R-:W-:Y:S01]  /*0620*/  IMAD.X R3, RZ, RZ, UR5, P1 ;  /* 0x00000005ff037e24 */ /* 0x000fe200088e06ff */
[----:B------:R-:W2:Y:S01]  /*0630*/  LDCU.128 UR20, c[0x0][0x3b0] ;  /* 0x00007600ff1477ac */ /* 0x000ea20008000c00 */
[----:B------:R-:W-:-:S03]  /*0640*/  IMAD.SHL.U32 R11, R10, 0x4, RZ ;  /* 0x000000040a0b7824 */ /* 0x000fc600078e00ff */
[----:B------:R-:W-:Y:S01]  /*0650*/  SHF.L.U64.HI R10, R10, 0x2, R3 ;  /* 0x000000020a0a7819 */ /* 0x000fe20000010203 */
[----:B------:R-:W3:Y:S01]  /*0660*/  LDCU.128 UR24, c[0x0][0x3c0] ;  /* 0x00007800ff1877ac */ /* 0x000ee20008000c00 */
[----:B------:R-:W4:Y:S01]  /*0670*/  LDCU.64 UR10, c[0x0][0x3d0] ;  /* 0x00007a00ff0a77ac */ /* 0x000f220008000a00 */
[C---:B0-----:R-:W-:Y:S02]  /*0680*/  IADD3 R16, P2, PT, R11.reuse, UR14, RZ ;  /* 0x0000000e0b107c10 */ /* 0x041fe4000ff5e0ff */
[C---:B------:R-:W-:Y:S02]  /*0690*/  IADD3 R14, P1, PT, R11.reuse, UR12, RZ ;  /* 0x0000000c0b0e7c10 */ /* 0x040fe4000ff3e0ff */
[C---:B-1----:R-:W-:Y:S02]  /*06a0*/  IADD3 R18, P3, PT, R11.reuse, UR16, RZ ;  /* 0x000000100b127c10 */ /* 0x042fe4000ff7e0ff */
[----:B------:R-:W-:Y:S02]  /*06b0*/  IADD3 R20, P4, PT, R11, UR18, RZ ;  /* 0x000000120b147c10 */ /* 0x000fe4000ff9e0ff */
[----:B------:R-:W-:-:S02]  /*06c0*/  IADD3.X R17, PT, PT, R10, UR15, RZ, P2, !PT ;  /* 0x0000000f0a117c10 */ /* 0x000fc400097fe4ff */
[C---:B------:R-:W-:Y:S02]  /*06d0*/  IADD3.X R15, PT, PT, R10.reuse, UR13, RZ, P1, !PT ;  /* 0x0000000d0a0f7c10 */ /* 0x040fe40008ffe4ff */
[C---:B------:R-:W-:Y:S02]  /*06e0*/  IADD3.X R19, PT, PT, R10.reuse, UR17, RZ, P3, !PT ;  /* 0x000000110a137c10 */ /* 0x040fe40009ffe4ff */
[C---:B--2---:R-:W-:Y:S01]  /*06f0*/  IADD3 R2, P2, PT, R11.reuse, UR22, RZ ;  /* 0x000000160b027c10 */ /* 0x044fe2000ff5e0ff */
[----:B------:R-:W2:Y:S01]  /*0700*/  LDG.E R14, desc[UR8][R14.64] ;  /* 0x000000080e0e7981 */ /* 0x000ea2000c1e1900 */
[----:B------:R-:W-:Y:S02]  /*0710*/  IADD3.X R21, PT, PT, R10, UR19, RZ, P4, !PT ;  /* 0x000000130a157c10 */ /* 0x000fe4000a7fe4ff */
[C---:B------:R-:W-:Y:S01]  /*0720*/  IADD3 R4, P1, PT, R11.reuse, UR20, RZ ;  /* 0x000000140b047c10 */ /* 0x040fe2000ff3e0ff */
[----:B------:R-:W2:Y:S01]  /*0730*/  LDG.E R17, desc[UR8][R16.64] ;  /* 0x0000000810117981 */ /* 0x000ea2000c1e1900 */
[----:B---3--:R-:W-:-:S02]  /*0740*/  IADD3 R8, P3, PT, R11, UR24, RZ ;  /* 0x000000180b087c10 */ /* 0x008fc4000ff7e0ff */
[C---:B------:R-:W-:Y:S01]  /*0750*/  IADD3 R6, P4, PT, R11.reuse, UR26, RZ ;  /* 0x0000001a0b067c10 */ /* 0x040fe2000ff9e0ff */
[----:B------:R-:W2:Y:S01]  /*0760*/  LDG.E R18, desc[UR8][R18.64] ;  /* 0x0000000812127981 */ /* 0x000ea2000c1e1900 */
[C---:B------:R-:W-:Y:S02]  /*0770*/  IADD3.X R3, PT, PT, R10.reuse, UR23, RZ, P2, !PT ;  /* 0x000000170a037c10 */ /* 0x040fe400097fe4ff */
[C---:B------:R-:W-:Y:S01]  /*0780*/  IADD3.X R5, PT, PT, R10.reuse, UR21, RZ, P1, !PT ;  /* 0x000000150a057c10 */ /* 0x040fe20008ffe4ff */
[----:B------:R-:W3:Y:S01]  /*0790*/  LDG.E R21, desc[UR8][R20.64] ;  /* 0x0000000814157981 */ /* 0x000ee2000c1e1900 */
[C---:B------:R-:W-:Y:S02]  /*07a0*/  IADD3.X R9, PT, PT, R10.reuse, UR25, RZ, P3, !PT ;  /* 0x000000190a097c10 */ /* 0x040fe40009ffe4ff */
[----:B------:R-:W-:Y:S01]  /*07b0*/  IADD3.X R7, PT, PT, R10, UR27, RZ, P4, !PT ;  /* 0x0000001b0a077c10 */ /* 0x000fe2000a7fe4ff */
[----:B------:R-:W3:Y:S01]  /*07c0*/  LDG.E R2, desc[UR8][R2.64] ;  /* 0x0000000802027981 */ /* 0x000ee2000c1e1900 */
[----:B----4-:R-:W-:-:S03]  /*07d0*/  IADD3 R12, P1, PT, R11, UR10, RZ ;  /* 0x0000000a0b0c7c10 */ /* 0x010fc6000ff3e0ff */
[----:B------:R-:W4:Y:S01]  /*07e0*/  LDG.E R9, desc[UR8][R8.64] ;  /* 0x0000000808097981 */ /* 0x000f22000c1e1900 */
[----:B------:R-:W-:Y:S01]  /*07f0*/  IADD3.X R13, PT, PT, R10, UR11, RZ, P1, !PT ;  /* 0x0000000b0a0d7c10 */ /* 0x000fe20008ffe4ff */
[----:B------:R-:W0:Y:S02]  /*0800*/  LDCU.64 UR10, c[0x0][0x388] ;  /* 0x00007100ff0a77ac */ /* 0x000e240008000a00 */
        /* <DEDUP_REMOVED lines=16> */
[----:B------:R0:W-:Y:S02]  /*0910*/  STG.E desc[UR8][R2.64], R5 ;  /* 0x0000000502007986 */ /* 0x0001e4000c101908 */
.L_x_2:
[----:B------:R-:W-:Y:S05]  /*0920*/  BSYNC.RECONVERGENT B0 ;  /* 0x0000000000007941 */ /* 0x000fea0003800200 */
.L_x_1:
[----:B------:R-:W-:Y:S05]  /*0930*/  @!P0 EXIT ;  /* 0x000000000000894d */ /* 0x000fea0003800000 */
[----:B------:R-:W1:Y:S01]  /*0940*/  LDCU.128 UR12, c[0x0][0x390] ;  /* 0x00007200ff0c77ac */ /* 0x000e620008000c00 */
[----:B------:R-:W-:Y:S01]  /*0950*/  IADD3 R0, P0, PT, R0, UR4, RZ ;  /* 0x0000000400007c10 */ /* 0x000fe2000ff1e0ff */
[----:B------:R-:W2:Y:S04]  /*0960*/  LDCU.128 UR16, c[0x0][0x3a0] ;  /* 0x00007400ff1077ac */ /* 0x000ea80008000c00 */
[----:B0-----:R-:W-:Y:S01]  /*0970*/  IMAD.X R3, RZ, RZ, UR5, P0 ;  /* 0x00000005ff037e24 */ /* 0x001fe200080e06ff */
[----:B------:R-:W0:Y:S01]  /*0980*/  LDCU.128 UR20, c[0x0][0x3b0] ;  /* 0x00007600ff1477ac */ /* 0x000e220008000c00 */
[----:B------:R-:W-:-:S03]  /*0990*/  IMAD.SHL.U32 R10, R0, 0x4, RZ ;  /* 0x00000004000a7824 */ /* 0x000fc600078e00ff */
[----:B------:R-:W-:Y:S01]  /*09a0*/  SHF.L.U64.HI R0, R0, 0x2, R3 ;  /* 0x0000000200007819 */ /* 0x000fe20000010203 */
[----:B------:R-:W3:Y:S01]  /*09b0*/  LDCU.128 UR24, c[0x0][0x3c0] ;  /* 0x00007800ff1877ac */ /* 0x000ee20008000c00 */
[----:B------:R-:W4:Y:S01]  /*09c0*/  LDCU.64 UR6, c[0x0][0x3d0] ;  /* 0x00007a00ff0677ac */ /* 0x000f220008000a00 */
[C---:B-1----:R-:W-:Y:S02]  /*09d0*/  IADD3 R16, P1, PT, R10.reuse, UR14, RZ ;  /* 0x0000000e0a107c10 */ /* 0x042fe4000ff3e0ff */
[C---:B------:R-:W-:Y:S02]  /*09e0*/  IADD3 R14, P0, PT, R10.reuse, UR12, RZ ;  /* 0x0000000c0a0e7c10 */ /* 0x040fe4000ff1e0ff */
[C---:B--2---:R-:W-:Y:S02]  /*09f0*/  IADD3 R18, P2, PT, R10.reuse, UR16, RZ ;  /* 0x000000100a127c10 */ /* 0x044fe4000ff5e0ff */
[----:B------:R-:W-:Y:S02]  /*0a00*/  IADD3 R20, P3, PT, R10, UR18, RZ ;  /* 0x000000120a147c10 */ /* 0x000fe4000ff7e0ff */
[----:B------:R-:W-:-:S02]  /*0a10*/  IADD3.X R17, PT, PT, R0, UR15, RZ, P1, !PT ;  /* 0x0000000f00117c10 */ /* 0x000fc40008ffe4ff */
[C---:B------:R-:W-:Y:S02]  /*0a20*/  IADD3.X R15, PT, PT, R0.reuse, UR13, RZ, P0, !PT ;  /* 0x0000000d000f7c10 */ /* 0x040fe400087fe4ff */
[----:B------:R-:W-:Y:S02]  /*0a30*/  IADD3.X R19, PT, PT, R0, UR17, RZ, P2, !PT ;  /* 0x0000001100137c10 */ /* 0x000fe400097fe4ff */
[----:B0-----:R-:W-:Y:S01]  /*0a40*/  IADD3 R2, P1, PT, R10, UR22, RZ ;  /* 0x000000160a027c10 */ /* 0x001fe2000ff3e0ff */
[----:B------:R-:W2:Y:S01]  /*0a50*/  LDG.E R14, desc[UR8][R14.64+0x400] ;  /* 0x000400080e0e7981 */ /* 0x000ea2000c1e1900 */
[----:B------:R-:W-:Y:S02]  /*0a60*/  IADD3.X R21, PT, PT, R0, UR19, RZ, P3, !PT ;  /* 0x0000001300157c10 */ /* 0x000fe40009ffe4ff */
[C---:B------:R-:W-:Y:S01]  /*0a70*/  IADD3 R4, P0, PT, R10.reuse, UR20, RZ ;  /* 0x000000140a047c10 */ /* 0x040fe2000ff1e0ff */
[----:B------:R-:W2:Y:S01]  /*0a80*/  LDG.E R17, desc[UR8][R16.64+0x400] ;  /* 0x0004000810117981 */ /* 0x000ea2000c1e1900 */
[----:B---3--:R-:W-:-:S02]  /*0a90*/  IADD3 R8, P2, PT, R10, UR24, RZ ;  /* 0x000000180a087c10 */ /* 0x008fc4000ff5e0ff */
[----:B------:R-:W-:Y:S01]  /*0aa0*/  IADD3 R6, P3, PT, R10, UR26, RZ ;  /* 0x0000001a0a067c10 */ /* 0x000fe2000ff7e0ff */
        /* <DEDUP_REMOVED lines=27> */
[----:B------:R-:W-:Y:S01]  /*0c60*/  STG.E desc[UR8][R10.64+0x400], R3 ;  /* 0x000400030a007986 */ /* 0x000fe2000c101908 */
[----:B------:R-:W-:Y:S05]  /*0c70*/  EXIT ;  /* 0x000000000000794d */ /* 0x000fea0003800000 */
.L_x_3:
[----:B------:R-:W-:-:S00]  /*0c80*/  BRA `(.L_x_3) ;  /* 0xfffffffc00fc7947 */ /* 0x000fc0000383ffff */
[----:B------:R-:W-:-:S00]  /*0c90*/  NOP ;  /* 0x0000000000007918 */ /* 0x000fc00000000000 */
        /* <DEDUP_REMOVED lines=14> */
.L_x_31:


//--------------------- .text._ZN3cub18CUB_300001_SM_10006detail8for_each13static_kernelINS2_12policy_hub_t12policy_500_tEmN6thrust24THRUST_300001_SM_1000_NS8cuda_cub20__uninitialized_fill7functorINS7_10device_ptrIiEEiEEEEvT0_T1_ --------------------------
	.section	.text._ZN3cub18CUB_300001_SM_10006detail8for_each13static_kernelINS2_12policy_hub_t12policy_500_tEmN6thrust24THRUST_300001_SM_1000_NS8cuda_cub20__uninitialized_fill7functorINS7_10device_ptrIiEEiEEEEvT0_T1_,"ax",@progbits
	.align	128
        .global         _ZN3cub18CUB_300001_SM_10006detail8for_each13static_kernelINS2_12policy_hub_t12policy_500_tEmN6thrust24THRUST_300001_SM_1000_NS8cuda_cub20__uninitialized_fill7functorINS7_10device_ptrIiEEiEEEEvT0_T1_
        .type           _ZN3cub18CUB_300001_SM_10006detail8for_each13static_kernelINS2_12policy_hub_t12policy_500_tEmN6thrust24THRUST_300001_SM_1000_NS8cuda_cub20__uninitialized_fill7functorINS7_10device_ptrIiEEiEEEEvT0_T1_,@function
        .size           _ZN3cub18CUB_300001_SM_10006detail8for_each13static_kernelINS2_12policy_hub_t12policy_500_tEmN6thrust24THRUST_300001_SM_1000_NS8cuda_cub20__uninitialized_fill7functorINS7_10device_ptrIiEEiEEEEvT0_T1_,(.L_x_32 - _ZN3cub18CUB_300001_SM_10006detail8for_each13static_kernelINS2_12policy_hub_t12policy_500_tEmN6thrust24THRUST_300001_SM_1000_NS8cuda_cub20__uninitialized_fill7functorINS7_10device_ptrIiEEiEEEEvT0_T1_)
        .other          _ZN3cub18CUB_300001_SM_10006detail8for_each13static_kernelINS2_12policy_hub_t12policy_500_tEmN6thrust24THRUST_300001_SM_1000_NS8cuda_cub20__uninitialized_fill7functorINS7_10device_ptrIiEEiEEEEvT0_T1_,@"STO_CUDA_ENTRY STV_DEFAULT"
_ZN3cub18CUB_300001_SM_10006detail8for_each13static_kernelINS2_12policy_hub_t12policy_500_tEmN6thrust24THRUST_300001_SM_1000_NS8cuda_cub20__uninitialized_fill7functorINS7_10device_ptrIiEEiEEEEvT0_T1_:
.text._ZN3cub18CUB_300001_SM_10006detail8for_each13static_kernelINS2_12policy_hub_t12policy_500_tEmN6thrust24THRUST_300001_SM_1000_NS8cuda_cub20__uninitialized_fill7functorINS7_10device_ptrIiEEiEEEEvT0_T1_:
        /* <DEDUP_REMOVED lines=8> */
[----:B------:R-:W-:-:S09]  /*0080*/  UISETP.GE.U32.AND.EX UP0, UPT, UR7, URZ, UPT, UP0 ;  /* 0x000000ff0700728c */ /* 0x000fd2000bf06100 */
[----:B--2---:R-:W-:Y:S05]  /*0090*/  BRA.U !UP0, `(.L_x_4) ;  /* 0x0000000108287547 */ /* 0x004fea000b800000 */
[----:B------:R-:W0:Y:S01]  /*00a0*/  S2R R0, SR_TID.X ;  /* 0x0000000000007919 */ /* 0x000e220000002100 */
[----:B------:R-:W1:Y:S01]  /*00b0*/  LDCU.64 UR6, c[0x0][0x388] ;  /* 0x00007100ff0677ac */ /* 0x000e620008000a00 */
[----:B------:R-:W2:Y:S01]  /*00c0*/  LDC R5, c[0x0][0x390] ;  /* 0x0000e400ff057b82 */ /* 0x000ea20000000800 */
[----:B0-----:R-:W-:-:S05]  /*00d0*/  IADD3 R0, P0, PT, R0, UR4, RZ ;  /* 0x0000000400007c10 */ /* 0x001fca000ff1e0ff */
[----:B------:R-:W-:Y:S01]  /*00e0*/  IMAD.X R3, RZ, RZ, UR5, P0 ;  /* 0x00000005ff037e24 */ /* 0x000fe200080e06ff */
[----:B-1----:R-:W-:-:S04]  /*00f0*/  LEA R2, P0, R0, UR6, 0x2 ;  /* 0x0000000600027c11 */ /* 0x002fc8000f8010ff */
[----:B------:R-:W-:-:S05]  /*0100*/  LEA.HI.X R3, R0, UR7, R3, 0x2, P0 ;  /* 0x0000000700037c11 */ /* 0x000fca00080f1403 */
[----:B--2---:R-:W-:Y:S04]  /*0110*/  STG.E desc[UR8][R2.64], R5 ;  /* 0x0000000502007986 */ /* 0x004fe8000c101908 */
[----:B------:R-:W-:Y:S01]  /*0120*/  STG.E desc[UR8][R2.64+0x400], R5 ;  /* 0x0004000502007986 */ /* 0x000fe2000c101908 */
[----:B------:R-:W-:Y:S05]  /*0130*/  EXIT ;  /* 0x000000000000794d */ /* 0x000fea0003800000 */
.L_x_4:
[----:B------:R-:W0:Y:S01]  /*0140*/  S2R R0, SR_TID.X ;  /* 0x0000000000007919 */ /* 0x000e220000002100 */
[----:B------:R-:W-:Y:S01]  /*0150*/  IMAD.U32 R2, RZ, RZ, UR7 ;  /* 0x00000007ff027e24 */ /* 0x000fe2000f8e00ff */
[----:B------:R-:W1:Y:S01]  /*0160*/  LDCU.64 UR10, c[0x0][0x388] ;  /* 0x00007100ff0a77ac */ /* 0x000e620008000a00 */
[----:B------:R-:W-:Y:S01]  /*0170*/  IMAD.U32 R4, RZ, RZ, UR7 ;  /* 0x00000007ff047e24 */ /* 0x000fe2000f8e00ff */
[----:B0-----:R-:W-:-:S04]  /*0180*/  ISETP.LT.U32.AND P0, PT, R0, UR6, PT ;  /* 0x0000000600007c0c */ /* 0x001fc8000bf01070 */
[----:B------:R-:W-:Y:S01]  /*0190*/  ISETP.GT.U32.AND.EX P0, PT, R2, RZ, PT, P0 ;  /* 0x000000ff0200720c */ /* 0x000fe20003f04100 */
[C---:B------:R-:W-:Y:S01]  /*01a0*/  VIADD R2, R0.reuse, 0x100 ;  /* 0x0000010000027836 */ /* 0x040fe20000000000 */
[----:B------:R-:W-:-:S04]  /*01b0*/  IADD3 R0, P2, PT, R0, UR4, RZ ;  /* 0x0000000400007c10 */ /* 0x000fc8000ff5e0ff */
[----:B------:R-:W-:Y:S01]  /*01c0*/  ISETP.LT.U32.AND P1, PT, R2, UR6, PT ;  /* 0x0000000602007c0c */ /* 0x000fe2000bf21070 */
[----:B------:R-:W-:Y:S01]  /*01d0*/  IMAD.X R3, RZ, RZ, UR5, P2 ;  /* 0x00000005ff037e24 */ /* 0x000fe200090e06ff */
[----:B-1----:R-:W-:Y:S02]  /*01e0*/  LEA R2, P2, R0, UR10, 0x2 ;  /* 0x0000000a00027c11 */ /* 0x002fe4000f8410ff */
[----:B------:R-:W-:Y:S02]  /*01f0*/  ISETP.GT.U32.AND.EX P1, PT, R4, RZ, PT, P1 ;  /* 0x000000ff0400720c */ /* 0x000fe40003f24110 */
[----:B------:R-:W-:Y:S01]  /*0200*/  LEA.HI.X R3, R0, UR11, R3, 0x2, P2 ;  /* 0x0000000b00037c11 */ /* 0x000fe200090f1403 */
[----:B------:R-:W0:Y:S04]  /*0210*/  @P0 LDC R5, c[0x0][0x390] ;  /* 0x0000e400ff050b82 */ /* 0x000e280000000800 */
[----:B0-----:R0:W-:Y:S06]  /*0220*/  @P0 STG.E desc[UR8][R2.64], R5 ;  /* 0x0000000502000986 */ /* 0x0011ec000c101908 */
[----:B------:R-:W-:Y:S05]  /*0230*/  @!P1 EXIT ;  /* 0x000000000000994d */ /* 0x000fea0003800000 */
[----:B0-----:R-:W0:Y:S02]  /*0240*/  LDC R5, c[0x0][0x390] ;  /* 0x0000e400ff057b82 */ /* 0x001e240000000800 */
[----:B0-----:R-:W-:Y:S01]  /*0250*/  STG.E desc[UR8][R2.64+0x400], R5 ;  /* 0x0004000502007986 */ /* 0x001fe2000c101908 */
[----:B------:R-:W-:Y:S05]  /*0260*/  EXIT ;  /* 0x000000000000794d */ /* 0x000fea0003800000 */
.L_x_5:
        /* <DEDUP_REMOVED lines=9> */
.L_x_32:


//--------------------- .text._ZN3cub18CUB_300001_SM_10006detail11EmptyKernelIvEEvv --------------------------
	.section	.text._ZN3cub18CUB_300001_SM_10006detail11EmptyKernelIvEEvv,"ax",@progbits
	.align	128
        .global         _ZN3cub18CUB_300001_SM_10006detail11EmptyKernelIvEEvv
        .type           _ZN3cub18CUB_300001_SM_10006detail11EmptyKernelIvEEvv,@function
        .size           _ZN3cub18CUB_300001_SM_10006detail11EmptyKernelIvEEvv,(.L_x_33 - _ZN3cub18CUB_300001_SM_10006detail11EmptyKernelIvEEvv)
        .other          _ZN3cub18CUB_300001_SM_10006detail11EmptyKernelIvEEvv,@"STO_CUDA_ENTRY STV_DEFAULT"
_ZN3cub18CUB_300001_SM_10006detail11EmptyKernelIvEEvv:
.text._ZN3cub18CUB_300001_SM_10006detail11EmptyKernelIvEEvv:
[----:B------:R-:W-:Y:S01]  /*0000*/  LDC R1, c[0x0][0x37c] ;  /* 0x0000df00ff017b82 */ /* 0x000fe20000000800 */
[----:B------:R-:W-:Y:S05]  /*0010*/  EXIT ;  /* 0x000000000000794d */ /* 0x000fea0003800000 */
.L_x_6:
        /* <DEDUP_REMOVED lines=14> */
.L_x_33:


//--------------------- .text._Z19copyWrapAroundAreasPiii --------------------------
	.section	.text._Z19copyWrapAroundAreasPiii,"ax",@progbits
	.align	128
        .global         _Z19copyWrapAroundAreasPiii
        .type           _Z19copyWrapAroundAreasPiii,@function
        .size           _Z19copyWrapAroundAreasPiii,(.L_x_34 - _Z19copyWrapAroundAreasPiii)
        .other          _Z19copyWrapAroundAreasPiii,@"STO_CUDA_ENTRY STV_DEFAULT"
_Z19copyWrapAroundAreasPiii:
.text._Z19copyWrapAroundAreasPiii:
[----:B------:R-:W-:Y:S01]  /*0000*/  LDC R1, c[0x0][0x37c] ;  /* 0x0000df00ff017b82 */ /* 0x000fe20000000800 */
[----:B------:R-:W0:Y:S01]  /*0010*/  S2R R2, SR_TID.Z ;  /* 0x0000000000027919 */ /* 0x000e220000002300 */
[----:B------:R-:W1:Y:S01]  /*0020*/  LDCU UR4, c[0x0][0x360] ;  /* 0x00006c00ff0477ac */ /* 0x000e620008000800 */
[----:B------:R-:W-:Y:S04]  /*0030*/  BSSY.RECONVERGENT B1, `(.L_x_7) ;  /* 0x000006a000017945 */ /* 0x000fe80003800200 */
[----:B------:R-:W-:Y:S01]  /*0040*/  BSSY.RELIABLE B0, `(.L_x_8) ;  /* 0x0000054000007945 */ /* 0x000fe20003800100 */
[----:B------:R-:W1:Y:S01]  /*0050*/  S2R R0, SR_TID.Y ;  /* 0x0000000000007919 */ /* 0x000e620000002200 */
[----:B------:R-:W1:Y:S01]  /*0060*/  S2R R3, SR_TID.X ;  /* 0x0000000000037919 */ /* 0x000e620000002100 */
[----:B0-----:R-:W-:Y:S01]  /*0070*/  ISETP.GT.AND P0, PT, R2, 0x1, PT ;  /* 0x000000010200780c */ /* 0x001fe20003f04270 */
[----:B-1----:R-:W-:-:S12]  /*0080*/  IMAD R0, R0, UR4, R3 ;  /* 0x0000000400007c24 */ /* 0x002fd8000f8e0203 */
[----:B------:R-:W-:Y:S05]  /*0090*/  @P0 BRA `(.L_x_9) ;  /* 0x0000000000d00947 */ /* 0x000fea0003800000 */
[----:B------:R-:W-:-:S13]  /*00a0*/  ISETP.NE.AND P0, PT, R2, RZ, PT ;  /* 0x000000ff0200720c */ /* 0x000fda0003f05270 */
[----:B------:R-:W-:Y:S05]  /*00b0*/  @!P0 BRA `(.L_x_10) ;  /* 0x0000000000288947 */ /* 0x000fea0003800000 */
[----:B------:R-:W-:Y:S01]  /*00c0*/  ISETP.NE.AND P0, PT, R2, 0x1, PT ;  /* 0x000000010200780c */ /* 0x000fe20003f05270 */
[----:B------:R-:W-:-:S12]  /*00d0*/  BSSY.RECONVERGENT B2, `(.L_x_11) ;  /* 0x0000007000027945 */ /* 0x000fd80003800200 */
[----:B------:R-:W-:Y:S05]  /*00e0*/  @P0 BRA `(.L_x_12) ;  /* 0x0000000000140947 */ /* 0x000fea0003800000 */
[----:B------:R-:W0:Y:S01]  /*00f0*/  LDCU UR4, c[0x0][0x388] ;  /* 0x00007100ff0477ac */ /* 0x000e220008000800 */
[----:B------:R-:W-:Y:S02]  /*0100*/  IMAD.MOV.U32 R3, RZ, RZ, 0x1 ;  /* 0x00000001ff037424 */ /* 0x000fe400078e00ff */
[----:B------:R-:W-:Y:S01]  /*0110*/  IMAD.MOV.U32 R2, RZ, RZ, R0 ;  /* 0x000000ffff027224 */ /* 0x000fe200078e0000 */
[----:B0-----:R-:W-:-:S06]  /*0120*/  UIADD3 UR4, UPT, UPT, UR4, -0x1, URZ ;  /* 0xffffffff04047890 */ /* 0x001fcc000fffe0ff */
[----:B------:R-:W-:-:S07]  /*0130*/  MOV R7, UR4 ;  /* 0x0000000400077c02 */ /* 0x000fce0008000f00 */
.L_x_12:
[----:B------:R-:W-:Y:S05]  /*0140*/  BSYNC.RECONVERGENT B2 ;  /* 0x0000000000027941 */ /* 0x000fea0003800200 */
.L_x_11:
[----:B------:R-:W-:Y:S05]  /*0150*/  BRA `(.L_x_13) ;  /* 0x0000000400087947 */ /* 0x000fea0003800000 */
.L_x_10:
[----:B------:R-:W-:-:S13]  /*0160*/  ISETP.GT.AND P0, PT, R0, 0x2, PT ;  /* 0x000000020000780c */ /* 0x000fda0003f04270 */
[----:B------:R-:W-:Y:S05]  /*0170*/  @P0 BRA `(.L_x_14) ;  /* 0x00000000004c0947 */ /* 0x000fea0003800000 */
[----:B------:R-:W-:Y:S01]  /*0180*/  IMAD.MOV.U32 R3, RZ, RZ, -0x1 ;  /* 0xffffffffff037424 */ /* 0x000fe200078e00ff */
[----:B------:R-:W0:Y:S04]  /*0190*/  LDC.64 R6, c[0x0][0x388] ;  /* 0x0000e200ff067b82 */ /* 0x000e280000000a00 */
[----:B------:R-:W-:-:S05]  /*01a0*/  VIADDMNMX.U32 R0, R0, R3, 0x2, PT ;  /* 0x0000000200007446 */ /* 0x000fca0003800003 */
[----:B------:R-:W-:-:S04]  /*01b0*/  IMAD.SHL.U32 R5, R0, 0x4, RZ ;  /* 0x0000000400057824 */ /* 0x000fc800078e00ff */
[----:B------:R-:W1:Y:S01]  /*01c0*/  LDC R2, c[0x2][R5+0x10] ;  /* 0x0080040005027b82 */ /* 0x000e620000000800 */
[----:B0-----:R-:W-:Y:S01]  /*01d0*/  IADD3 R4, PT, PT, R7, -0x1, RZ ;  /* 0xffffffff07047810 */ /* 0x001fe20007ffe0ff */
[----:B------:R-:W-:Y:S01]  /*01e0*/  VIADD R0, R6, 0xfffffffe ;  /* 0xfffffffe06007836 */ /* 0x000fe20000000000 */
[----:B-1----:R-:W-:-:S04]  /*01f0*/  SHF.R.S32.HI R3, RZ, 0x1f, R2 ;  /* 0x0000001fff037819 */ /* 0x002fc80000011402 */
.L_x_18:
[----:B------:R-:W-:Y:S05]  /*0200*/  BRX R2 -0x210                                       (*"BRANCH_TARGETS .L_x_19,.L_x_20,.L_x_21"*) ;  /* 0xfffffffc027c7949 */ /* 0x000fea000383ffff */
.L_x_20:
[----:B------:R-:W-:Y:S01]  /*0210*/  IMAD.MOV.U32 R3, RZ, RZ, R0 ;  /* 0x000000ffff037224 */ /* 0x000fe200078e0000 */
[----:B------:R-:W-:Y:S01]  /*0220*/  MOV R0, R4 ;  /* 0x0000000400007202 */ /* 0x000fe20000000f00 */
[----:B------:R-:W-:Y:S02]  /*0230*/  IMAD.MOV.U32 R7, RZ, RZ, RZ ;  /* 0x000000ffff077224 */ /* 0x000fe400078e00ff */
[----:B------:R-:W-:Y:S01]  /*0240*/  IMAD.MOV.U32 R2, RZ, RZ, 0x1 ;  /* 0x00000001ff027424 */ /* 0x000fe200078e00ff */
[----:B------:R-:W-:Y:S06]  /*0250*/  BRA `(.L_x_13) ;  /* 0x0000000000c87947 */ /* 0x000fec0003800000 */
.L_x_19:
[----:B------:R-:W-:Y:S01]  /*0260*/  HFMA2 R2, -RZ, RZ, 0, 5.9604644775390625e-08 ;  /* 0x00000001ff027431 */ /* 0x000fe200000001ff */
[----:B------:R-:W-:Y:S01]  /*0270*/  IADD3 R7, PT, PT, R6, -0x1, RZ ;  /* 0xffffffff06077810 */ /* 0x000fe20007ffe0ff */
[----:B------:R-:W-:Y:S02]  /*0280*/  IMAD.MOV.U32 R0, RZ, RZ, R4 ;  /* 0x000000ffff007224 */ /* 0x000fe400078e0004 */
[----:B------:R-:W-:Y:S01]  /*0290*/  IMAD.MOV.U32 R3, RZ, RZ, 0x1 ;  /* 0x00000001ff037424 */ /* 0x000fe200078e00ff */
[----:B------:R-:W-:Y:S06]  /*02a0*/  BRA `(.L_x_13) ;  /* 0x0000000000b47947 */ /* 0x000fec0003800000 */
.L_x_14:
        /* <DEDUP_REMOVED lines=8> */
.L_x_22:
[----:B------:R-:W-:Y:S05]  /*0330*/  BRX R2 -0x340                                       (*"BRANCH_TARGETS .L_x_23,.L_x_24,.L_x_25"*) ;  /* 0xfffffffc02307949 */ /* 0x000fea000383ffff */
.L_x_24:
[----:B------:R-:W-:Y:S02]  /*0340*/  HFMA2 R7, -RZ, RZ, 0, 0 ;  /* 0x00000000ff077431 */ /* 0x000fe400000001ff */
[----:B------:R-:W-:Y:S01]  /*0350*/  IMAD.MOV.U32 R2, RZ, RZ, R0 ;  /* 0x000000ffff027224 */ /* 0x000fe200078e0000 */
[----:B------:R-:W-:Y:S01]  /*0360*/  MOV R3, R5 ;  /* 0x0000000500037202 */ /* 0x000fe20000000f00 */
[----:B------:R-:W-:Y:S01]  /*0370*/  IMAD.MOV.U32 R0, RZ, RZ, RZ ;  /* 0x000000ffff007224 */ /* 0x000fe200078e00ff */
[----:B------:R-:W-:Y:S06]  /*0380*/  BRA `(.L_x_13) ;  /* 0x00000000007c7947 */ /* 0x000fec0003800000 */
.L_x_23:
[----:B------:R-:W-:Y:S01]  /*0390*/  IMAD.MOV.U32 R2, RZ, RZ, R0 ;  /* 0x000000ffff027224 */ /* 0x000fe200078e0000 */
[----:B------:R-:W-:Y:S01]  /*03a0*/  IADD3 R7, PT, PT, R4, -0x1, RZ ;  /* 0xffffffff04077810 */ /* 0x000fe20007ffe0ff */
[----:B------:R-:W-:Y:S01]  /*03b0*/  IMAD.MOV.U32 R3, RZ, RZ, 0x1 ;  /* 0x00000001ff037424 */ /* 0x000fe200078e00ff */
[----:B------:R-:W-:Y:S01]  /*03c0*/  MOV R0, RZ ;  /* 0x000000ff00007202 */ /* 0x000fe20000000f00 */
[----:B------:R-:W-:Y:S06]  /*03d0*/  BRA `(.L_x_13) ;  /* 0x0000000000687947 */ /* 0x000fec0003800000 */
.L_x_9:
[----:B------:R-:W-:Y:S01]  /*03e0*/  MOV R3, 0xfffffffe ;  /* 0xfffffffe00037802 */ /* 0x000fe20000000f00 */
[----:B------:R-:W0:Y:S01]  /*03f0*/  LDC R4, c[0x0][0x38c] ;  /* 0x0000e300ff047b82 */ /* 0x000e220000000800 */
[----:B------:R-:W-:Y:S02]  /*0400*/  BSSY.RECONVERGENT B2, `(.L_x_13) ;  /* 0x0000017000027945 */ /* 0x000fe40003800200 */
[----:B------:R-:W-:-:S05]  /*0410*/  VIADDMNMX.U32 R2, R2, R3, 0x3, PT ;  /* 0x0000000302027446 */ /* 0x000fca0003800003 */
[----:B------:R-:W-:-:S04]  /*0420*/  IMAD.SHL.U32 R6, R2, 0x4, RZ ;  /* 0x0000000402067824 */ /* 0x000fc800078e00ff */
[----:B------:R-:W1:Y:S01]  /*0430*/  LDC R2, c[0x2][R6] ;  /* 0x0080000006027b82 */ /* 0x000e620000000800 */
[----:B0-----:R-:W-:Y:S02]  /*0440*/  IADD3 R5, PT, PT, R4, -0x2, RZ ;  /* 0xfffffffe04057810 */ /* 0x001fe40007ffe0ff */
[----:B-1----:R-:W-:-:S04]  /*0450*/  SHF.R.S32.HI R3, RZ, 0x1f, R2 ;  /* 0x0000001fff037819 */ /* 0x002fc80000011402 */
.L_x_26:
[----:B------:R-:W-:Y:S05]  /*0460*/  BRX R2 -0x470                                       (*"BRANCH_TARGETS .L_x_27,.L_x_28,.L_x_29,.L_x_15"*) ;  /* 0xfffffff802e47949 */ /* 0x000fea000383ffff */
.L_x_29:
[----:B------:R-:W-:Y:S01]  /*0470*/  MOV R7, R0 ;  /* 0x0000000000077202 */ /* 0x000fe20000000f00 */
[----:B------:R-:W-:Y:S02]  /*0480*/  IMAD.MOV.U32 R3, RZ, RZ, R0 ;  /* 0x000000ffff037224 */ /* 0x000fe400078e0000 */
[----:B------:R-:W-:Y:S02]  /*0490*/  HFMA2 R0, -RZ, RZ, 0, 0 ;  /* 0x00000000ff007431 */ /* 0x000fe400000001ff */
[----:B------:R-:W-:Y:S01]  /*04a0*/  IMAD.MOV.U32 R2, RZ, RZ, R5 ;  /* 0x000000ffff027224 */ /* 0x000fe200078e0005 */
[----:B------:R-:W-:Y:S06]  /*04b0*/  BRA `(.L_x_15) ;  /* 0x00000000002c7947 */ /* 0x000fec0003800000 */
.L_x_27:
[----:B------:R-:W0:Y:S01]  /*04c0*/  LDCU UR4, c[0x0][0x388] ;  /* 0x00007100ff0477ac */ /* 0x000e220008000800 */
[----:B------:R-:W-:Y:S01]  /*04d0*/  IMAD.MOV.U32 R7, RZ, RZ, RZ ;  /* 0x000000ffff077224 */ /* 0x000fe200078e00ff */
[----:B------:R-:W-:Y:S01]  /*04e0*/  MOV R2, R0 ;  /* 0x0000000000027202 */ /* 0x000fe20000000f00 */
[----:B0-----:R-:W-:-:S06]  /*04f0*/  UIADD3 UR4, UPT, UPT, UR4, -0x2, URZ ;  /* 0xfffffffe04047890 */ /* 0x001fcc000fffe0ff */
[----:B------:R-:W-:Y:S01]  /*0500*/  IMAD.U32 R3, RZ, RZ, UR4 ;  /* 0x00000004ff037e24 */ /* 0x000fe2000f8e00ff */
[----:B------:R-:W-:Y:S06]  /*0510*/  BRA `(.L_x_15) ;  /* 0x0000000000147947 */ /* 0x000fec0003800000 */
.L_x_28:
[----:B------:R-:W-:Y:S01]  /*0520*/  IADD3 R4, PT, PT, R4, -0x1, RZ ;  /* 0xffffffff04047810 */ /* 0x000fe20007ffe0ff */
[----:B------:R-:W-:Y:S01]  /*0530*/  IMAD.MOV.U32 R7, RZ, RZ, R0 ;  /* 0x000000ffff077224 */ /* 0x000fe200078e0000 */
[----:B------:R-:W-:Y:S01]  /*0540*/  MOV R3, R0 ;  /* 0x0000000000037202 */ /* 0x000fe20000000f00 */
[----:B------:R-:W-:Y:S01]  /*0550*/  IMAD.MOV.U32 R2, RZ, RZ, 0x1 ;  /* 0x00000001ff027424 */ /* 0x000fe200078e00ff */
[----:B------:R-:W-:-:S07]  /*0560*/  MOV R0, R4 ;  /* 0x0000000400007202 */ /* 0x000fce0000000f00 */
.L_x_15:
[----:B------:R-:W-:Y:S05]  /*0570*/  BSYNC.RECONVERGENT B2 ;  /* 0x0000000000027941 */ /* 0x000fea0003800200 */
.L_x_13:
[----:B------:R-:W-:Y:S05]  /*0580*/  BSYNC.RELIABLE B0 ;  /* 0x0000000000007941 */ /* 0x000fea0003800100 */
.L_x_8:
[----:B------:R-:W0:Y:S02]  /*0590*/  LDC.64 R8, c[0x0][0x388] ;  /* 0x0000e200ff087b82 */ /* 0x000e240000000a00 */
[----:B0-----:R-:W-:Y:S01]  /*05a0*/  VIADD R5, R9, 0xffffffff ;  /* 0xffffffff09057836 */ /* 0x001fe20000000000 */
[----:B------:R-:W-:-:S04]  /*05b0*/  IADD3 R4, PT, PT, R8, -0x1, RZ ;  /* 0xffffffff08047810 */ /* 0x000fc80007ffe0ff */
[----:B------:R-:W-:-:S04]  /*05c0*/  ISETP.GE.AND P0, PT, R2, R5, PT ;  /* 0x000000050200720c */ /* 0x000fc80003f06270 */
[----:B------:R-:W-:-:S04]  /*05d0*/  ISETP.GE.OR P0, PT, R3, R4, P0 ;  /* 0x000000040300720c */ /* 0x000fc80000706670 */
[----:B------:R-:W-:-:S04]  /*05e0*/  ISETP.GE.OR P0, PT, R7, R8, P0 ;  /* 0x000000080700720c */ /* 0x000fc80000706670 */
[----:B------:R-:W-:-:S13]  /*05f0*/  ISETP.GE.OR P0, PT, R0, R9, P0 ;  /* 0x000000090000720c */ /* 0x000fda0000706670 */
[----:B------:R-:W-:Y:S05]  /*0600*/  @P0 EXIT ;  /* 0x000000000000094d */ /* 0x000fea0003800000 */
[----:B------:R-:W0:Y:S01]  /*0610*/  LDC.64 R4, c[0x0][0x380] ;  /* 0x0000e000ff047b82 */ /* 0x000e220000000a00 */
[----:B------:R-:W1:Y:S01]  /*0620*/  LDCU.64 UR4, c[0x0][0x358] ;  /* 0x00006b00ff0477ac */ /* 0x000e620008000a00 */
[----:B------:R-:W-:-:S04]  /*0630*/  IMAD R3, R2, R8, R3 ;  /* 0x0000000802037224 */ /* 0x000fc800078e0203 */
[----:B0-----:R-:W-:-:S06]  /*0640*/  IMAD.WIDE R2, R3, 0x4, R4 ;  /* 0x0000000403027825 */ /* 0x001fcc00078e0204 */
[----:B-1----:R-:W2:Y:S01]  /*0650*/  LDG.E R3, desc[UR4][R2.64] ;  /* 0x0000000402037981 */ /* 0x002ea2000c1e1900 */
[----:B------:R-:W-:-:S04]  /*0660*/  IMAD R7, R0, R8, R7 ;  /* 0x0000000800077224 */ /* 0x000fc800078e0207 */
[----:B------:R-:W-:-:S05]  /*0670*/  IMAD.WIDE R4, R7, 0x4, R4 ;  /* 0x0000000407047825 */ /* 0x000fca00078e0204 */
[----:B--2---:R0:W-:Y:S01]  /*0680*/  STG.E desc[UR4][R4.64], R3 ;  /* 0x0000000304007986 */ /* 0x0041e2000c101904 */
[----:B------:R-:W-:Y:S05]  /*0690*/  BRA `(.L_x_16) ;  /* 0x00000000000c7947 */ /* 0x000fea0003800000 */
.L_x_21:
[----:B------:R-:W-:Y:S05]  /*06a0*/  BREAK.RELIABLE B0 ;  /* 0x0000000000007942 */ /* 0x000fea0003800100 */
[----:B------:R-:W-:Y:S05]  /*06b0*/  BRA `(.L_x_16) ;  /* 0x0000000000047947 */ /* 0x000fea0003800000 */
.L_x_25:
[----:B------:R-:W-:Y:S05]  /*06c0*/  BREAK.RELIABLE B0 ;  /* 0x0000000000007942 */ /* 0x000fea0003800100 */
.L_x_16:
[----:B------:R-:W-:Y:S05]  /*06d0*/  BSYNC.RECONVERGENT B1 ;  /* 0x0000000000017941 */ /* 0x000fea0003800200 */
.L_x_7:
[----:B------:R-:W-:Y:S05]  /*06e0*/  WARPSYNC.ALL ;  /* 0x0000000000007948 */ /* 0x000fea0003800000 */
[----:B------:R-:W-:Y:S05]  /*06f0*/  EXIT ;  /* 0x000000000000794d */ /* 0x000fea0003800000 */
.L_x_17:
        /* <DEDUP_REMOVED lines=16> */
.L_x_34:


//--------------------- .nv.shared.reserved.0     --------------------------
	.section	.nv.shared.reserved.0,"aw",@nobits
	.weak		__nv_reservedSMEM_offset_0_alias
	.size		__nv_reservedSMEM_offset_0_alias, 0, 64
	.other		__nv_reservedSMEM_offset_0_alias,@"STO_CUDA_RESERVED_SHARED STV_DEFAULT"
__nv_reservedSMEM_offset_0_alias:
	.zero		0
	.zero		64


//--------------------- .nv.global                --------------------------
	.section	.nv.global,"aw",@nobits
.nv.global:
	.type		_ZN34_INTERNAL_fa3afb0c_4_k_cu_11c623346thrust24THRUST_300001_SM_1000_NS12placeholders2_8E,@object
	.size		_ZN34_INTERNAL_fa3afb0c_4_k_cu_11c623346thrust24THRUST_300001_SM_1000_NS12placeholders2_8E,(_ZN34_INTERNAL_fa3afb0c_4_k_cu_11c623344cuda3std3__436_GLOBAL__N__fa3afb0c_4_k_cu_11c623346ignoreE - _ZN34_INTERNAL_fa3afb0c_4_k_cu_11c623346thrust24THRUST_300001_SM_1000_NS12placeholders2_8E)
_ZN34_INTERNAL_fa3afb0c_4_k_cu_11c623346thrust24THRUST_300001_SM_1000_NS12placeholders2_8E:
	.zero		1
	.type		_ZN34_INTERNAL_fa3afb0c_4_k_cu_11c623344cuda3std3__436_GLOBAL__N__fa3afb0c_4_k_cu_11c623346ignoreE,@object
	.size		_ZN34_INTERNAL_fa3afb0c_4_k_cu_11c623344cuda3std3__436_GLOBAL__N__fa3afb0c_4_k_cu_11c623346ignoreE,(_ZN34_INTERNAL_fa3afb0c_4_k_cu_11c623344cuda3std6ranges3__45__cpo4dataE - _ZN34_INTERNAL_fa3afb0c_4_k_cu_11c623344cuda3std3__436_GLOBAL__N__fa3afb0c_4_k_cu_11c623346ignoreE)
_ZN34_INTERNAL_fa3afb0c_4_k_cu_11c623344cuda3std3__436_GLOBAL__N__fa3afb0c_4_k_cu_11c623346ignoreE:
	.zero		1
	.type		_ZN34_INTERNAL_fa3afb0c_4_k_cu_11c623344cuda3std6ranges3__45__cpo4dataE,@object
	.size		_ZN34_INTERNAL_fa3afb0c_4_k_cu_11c623344cuda3std6ranges3__45__cpo4dataE,(_ZN34_INTERNAL_fa3afb0c_4_k_cu_11c623346thrust24THRUST_300001_SM_1000_NS6system3cpp3parE - _ZN34_INTERNAL_fa3afb0c_4_k_cu_11c623344cuda3std6ranges3__45__cpo4dataE)
_ZN34_INTERNAL_fa3afb0c_4_k_cu_11c623344cuda3std6ranges3__45__cpo4dataE:
	.zero		1
	.type		_ZN34_INTERNAL_fa3afb0c_4_k_cu_11c623346thrust24THRUST_300001_SM_1000_NS6system3cpp3parE,@object
	.size		_ZN34_INTERNAL_fa3afb0c_4_k_cu_11c623346thrust24THRUST_300001_SM_1000_NS6system3cpp3parE,(_ZN34_INTERNAL_fa3afb0c_4_k_cu_11c623344cuda3std3__45__cpo5beginE - _ZN34_INTERNAL_fa3afb0c_4_k_cu_11c623346thrust24THRUST_300001_SM_1000_NS6system3cpp3parE)
_ZN34_INTERNAL_fa3afb0c_4_k_cu_11c623346thrust24THRUST_300001_SM_1000_NS6system3cpp3parE:
	.zero		1
	.type		_ZN34_INTERNAL_fa3afb0c_4_k_cu_11c623344cuda3std3__45__cpo5beginE,@object
	.size		_ZN34_INTERNAL_fa3afb0c_4_k_cu_11c623344cuda3std3__45__cpo5beginE,(_ZN34_INTERNAL_fa3afb0c_4_k_cu_11c623344cuda3std6ranges3__45__cpo5beginE - _ZN34_INTERNAL_fa3afb0c_4_k_cu_11c623344cuda3std3__45__cpo5beginE)
_ZN34_INTERNAL_fa3afb0c_4_k_cu_11c623344cuda3std3__45__cpo5beginE:
	.zero		1
	.type		_ZN34_INTERNAL_fa3afb0c_4_k_cu_11c623344cuda3std6ranges3__45__cpo5beginE,@object
	.size		_ZN34_INTERNAL_fa3afb0c_4_k_cu_11c623344cuda3std6ranges3__45__cpo5beginE,(_ZN34_INTERNAL_fa3afb0c_4_k_cu_11c623346thrust24THRUST_300001_SM_1000_NS6deviceE - _ZN34_INTERNAL_fa3afb0c_4_k_cu_11c623344cuda3std6ranges3__45__cpo5beginE)
_ZN34_INTERNAL_fa3afb0c_4_k_cu_11c623344cuda3std6ranges3__45__cpo5beginE:
	.zero		1
	.type		_ZN34_INTERNAL_fa3afb0c_4_k_cu_11c623346thrust24THRUST_300001_SM_1000_NS6deviceE,@object
	.size		_ZN34_INTERNAL_fa3afb0c_4_k_cu_11c623346thrust24THRUST_300001_SM_1000_NS6deviceE,(_ZN34_INTERNAL_fa3afb0c_4_k_cu_11c623344cuda3std3__47nulloptE - _ZN34_INTERNAL_fa3afb0c_4_k_cu_11c623346thrust24THRUST_300001_SM_1000_NS6deviceE)
_ZN34_INTERNAL_fa3afb0c_4_k_cu_11c623346thrust24THRUST_300001_SM_1000_NS6deviceE:
	.zero		1
	.type		_ZN34_INTERNAL_fa3afb0c_4_k_cu_11c623344cuda3std3__47nulloptE,@object
	.size		_ZN34_INTERNAL_fa3afb0c_4_k_cu_11c623344cuda3std3__47nulloptE,(_ZN34_INTERNAL_fa3afb0c_4_k_cu_11c623344cuda3std6ranges3__45__cpo8distanceE - _ZN34_INTERNAL_fa3afb0c_4_k_cu_11c623344cuda3std3__47nulloptE)
_ZN34_INTERNAL_fa3afb0c_4_k_cu_11c623344cuda3std3__47nulloptE:
	.zero		1
	.type		_ZN34_INTERNAL_fa3afb0c_4_k_cu_11c623344cuda3std6ranges3__45__cpo8distanceE,@object
	.size		_ZN34_INTERNAL_fa3afb0c_4_k_cu_11c623344cuda3std6ranges3__45__cpo8distanceE,(_ZN34_INTERNAL_fa3afb0c_4_k_cu_11c623346thrust24THRUST_300001_SM_1000_NS12placeholders2_4E - _ZN34_INTERNAL_fa3afb0c_4_k_cu_11c623344cuda3std6ranges3__45__cpo8distanceE)
_ZN34_INTERNAL_fa3afb0c_4_k_cu_11c623344cuda3std6ranges3__45__cpo8distanceE:
	.zero		1
	.type		_ZN34_INTERNAL_fa3afb0c_4_k_cu_11c623346thrust24THRUST_300001_SM_1000_NS12placeholders2_4E,@object
	.size		_ZN34_INTERNAL_fa3afb0c_4_k_cu_11c623346thrust24THRUST_300001_SM_1000_NS12placeholders2_4E,(_ZN34_INTERNAL_fa3afb0c_4_k_cu_11c623344cuda3std3__45__cpo6rbeginE - _ZN34_INTERNAL_fa3afb0c_4_k_cu_11c623346thrust24THRUST_300001_SM_1000_NS12placeholders2_4E)
_ZN34_INTERNAL_fa3afb0c_4_k_cu_11c623346thrust24THRUST_300001_SM_1000_NS12placeholders2_4E:
	.zero		1
	.type		_ZN34_INTERNAL_fa3afb0c_4_k_cu_11c623344cuda3std3__45__cpo6rbeginE,@object
	.size		_ZN34_INTERNAL_fa3afb0c_4_k_cu_11c623344cuda3std3__45__cpo6rbeginE,(_ZN34_INTERNAL_fa3afb0c_4_k_cu_11c623344cuda3std6ranges3__45__cpo7advanceE - _ZN34_INTERNAL_fa3afb0c_4_k_cu_11c623344cuda3std3__45__cpo6rbeginE)
_ZN34_INTERNAL_fa3afb0c_4_k_cu_11c623344cuda3std3__45__cpo6rbeginE:
	.zero		1
	.type		_ZN34_INTERNAL_fa3afb0c_4_k_cu_11c623344cuda3std6ranges3__45__cpo7advanceE,@object
	.size		_ZN34_INTERNAL_fa3afb0c_4_k_cu_11c623344cuda3std6ranges3__45__cpo7advanceE,(_ZN34_INTERNAL_fa3afb0c_4_k_cu_11c623346thrust24THRUST_300001_SM_1000_NS12placeholders3_10E - _ZN34_INTERNAL_fa3afb0c_4_k_cu_11c623344cuda3std6ranges3__45__cpo7advanceE)
_ZN34_INTERNAL_fa3afb0c_4_k_cu_11c623344cuda3std6ranges3__45__cpo7advanceE:
	.zero		1
	.type		_ZN34_INTERNAL_fa3afb0c_4_k_cu_11c623346thrust24THRUST_300001_SM_1000_NS12placeholders3_10E,@object
	.size		_ZN34_INTERNAL_fa3afb0c_4_k_cu_11c623346thrust24THRUST_300001_SM_1000_NS12placeholders3_10E,(_ZN34_INTERNAL_fa3afb0c_4_k_cu_11c623344cuda3std3__48in_placeE - _ZN34_INTERNAL_fa3afb0c_4_k_cu_11c623346thrust24THRUST_300001_SM_1000_NS12placeholders3_10E)
_ZN34_INTERNAL_fa3afb0c_4_k_cu_11c623346thrust24THRUST_300001_SM_1000_NS12placeholders3_10E:
	.zero		1
	.type		_ZN34_INTERNAL_fa3afb0c_4_k_cu_11c623344cuda3std3__48in_placeE,@object
	.size		_ZN34_INTERNAL_fa3afb0c_4_k_cu_11c623344cuda3std3__48in_placeE,(_ZN34_INTERNAL_fa3afb0c_4_k_cu_11c623344cuda3std6ranges3__45__cpo4sizeE - _ZN34_INTERNAL_fa3afb0c_4_k_cu_11c623344cuda3std3__48in_placeE)
_ZN34_INTERNAL_fa3afb0c_4_k_cu_11c623344cuda3std3__48in_placeE:
	.zero		1
	.type		_ZN34_INTERNAL_fa3afb0c_4_k_cu_11c623344cuda3std6ranges3__45__cpo4sizeE,@object
	.size		_ZN34_INTERNAL_fa3afb0c_4_k_cu_11c623344cuda3std6ranges3__45__cpo4sizeE,(_ZN34_INTERNAL_fa3afb0c_4_k_cu_11c623346thrust24THRUST_300001_SM_1000_NS12placeholders2_2E - _ZN34_INTERNAL_fa3afb0c_4_k_cu_11c623344cuda3std6ranges3__45__cpo4sizeE)
_ZN34_INTERNAL_fa3afb0c_4_k_cu_11c623344cuda3std6ranges3__45__cpo4sizeE:
	.zero		1
	.type		_ZN34_INTERNAL_fa3afb0c_4_k_cu_11c623346thrust24THRUST_300001_SM_1000_NS12placeholders2_2E,@object
	.size		_ZN34_INTERNAL_fa3afb0c_4_k_cu_11c623346thrust24THRUST_300001_SM_1000_NS12placeholders2_2E,(_ZN34_INTERNAL_fa3afb0c_4_k_cu_11c623344cuda3std3__45__cpo6cbeginE - _ZN34_INTERNAL_fa3afb0c_4_k_cu_11c623346thrust24THRUST_300001_SM_1000_NS12placeholders2_2E)
_ZN34_INTERNAL_fa3afb0c_4_k_cu_11c623346thrust24THRUST_300001_SM_1000_NS12placeholders2_2E:
	.zero		1
	.type		_ZN34_INTERNAL_fa3afb0c_4_k_cu_11c623344cuda3std3__45__cpo6cbeginE,@object
	.size		_ZN34_INTERNAL_fa3afb0c_4_k_cu_11c623344cuda3std3__45__cpo6cbeginE,(_ZN34_INTERNAL_fa3afb0c_4_k_cu_11c623344cuda3std6ranges3__45__cpo6cbeginE - _ZN34_INTERNAL_fa3afb0c_4_k_cu_11c623344cuda3std3__45__cpo6cbeginE)
_ZN34_INTERNAL_fa3afb0c_4_k_cu_11c623344cuda3std3__45__cpo6cbeginE:
	.zero		1
	.type		_ZN34_INTERNAL_fa3afb0c_4_k_cu_11c623344cuda3std6ranges3__45__cpo6cbeginE,@object
	.size		_ZN34_INTERNAL_fa3afb0c_4_k_cu_11c623344cuda3std6ranges3__45__cpo6cbeginE,(_ZN34_INTERNAL_fa3afb0c_4_k_cu_11c623346thrust24THRUST_300001_SM_1000_NS12placeholders2_6E - _ZN34_INTERNAL_fa3afb0c_4_k_cu_11c623344cuda3std6ranges3__45__cpo6cbeginE)
_ZN34_INTERNAL_fa3afb0c_4_k_cu_11c623344cuda3std6ranges3__45__cpo6cbeginE:
	.zero		1
	.type		_ZN34_INTERNAL_fa3afb0c_4_k_cu_11c623346thrust24THRUST_300001_SM_1000_NS12placeholders2_6E,@object
	.size		_ZN34_INTERNAL_fa3afb0c_4_k_cu_11c623346thrust24THRUST_300001_SM_1000_NS12placeholders2_6E,(_ZN34_INTERNAL_fa3afb0c_4_k_cu_11c623344cuda3std3__45__cpo7crbeginE - _ZN34_INTERNAL_fa3afb0c_4_k_cu_11c623346thrust24THRUST_300001_SM_1000_NS12placeholders2_6E)
_ZN34_INTERNAL_fa3afb0c_4_k_cu_11c623346thrust24THRUST_300001_SM_1000_NS12placeholders2_6E:
	.zero		1
	.type		_ZN34_INTERNAL_fa3afb0c_4_k_cu_11c623344cuda3std3__45__cpo7crbeginE,@object
	.size		_ZN34_INTERNAL_fa3afb0c_4_k_cu_11c623344cuda3std3__45__cpo7crbeginE,(_ZN34_INTERNAL_fa3afb0c_4_k_cu_11c623344cuda3std6ranges3__45__cpo4nextE - _ZN34_INTERNAL_fa3afb0c_4_k_cu_11c623344cuda3std3__45__cpo7crbeginE)
_ZN34_INTERNAL_fa3afb0c_4_k_cu_11c623344cuda3std3__45__cpo7crbeginE:
	.zero		1
	.type		_ZN34_INTERNAL_fa3afb0c_4_k_cu_11c623344cuda3std6ranges3__45__cpo4nextE,@object
	.size		_ZN34_INTERNAL_fa3afb0c_4_k_cu_11c623344cuda3std6ranges3__45__cpo4nextE,(_ZN34_INTERNAL_fa3afb0c_4_k_cu_11c623344cuda3std6ranges3__45__cpo4swapE - _ZN34_INTERNAL_fa3afb0c_4_k_cu_11c623344cuda3std6ranges3__45__cpo4nextE)
_ZN34_INTERNAL_fa3afb0c_4_k_cu_11c623344cuda3std6ranges3__45__cpo4nextE:
	.zero		1
	.type		_ZN34_INTERNAL_fa3afb0c_4_k_cu_11c623344cuda3std6ranges3__45__cpo4swapE,@object
	.size		_ZN34_INTERNAL_fa3afb0c_4_k_cu_11c623344cuda3std6ranges3__45__cpo4swapE,(_ZN34_INTERNAL_fa3afb0c_4_k_cu_11c623346thrust24THRUST_300001_SM_1000_NS8cuda_cub10par_nosyncE - _ZN34_INTERNAL_fa3afb0c_4_k_cu_11c623344cuda3std6ranges3__45__cpo4swapE)
_ZN34_INTERNAL_fa3afb0c_4_k_cu_11c623344cuda3std6ranges3__45__cpo4swapE:
	.zero		1
	.type		_ZN34_INTERNAL_fa3afb0c_4_k_cu_11c623346thrust24THRUST_300001_SM_1000_NS8cuda_cub10par_nosyncE,@object
	.size		_ZN34_INTERNAL_fa3afb0c_4_k_cu_11c623346thrust24THRUST_300001_SM_1000_NS8cuda_cub10par_nosyncE,(_ZN34_INTERNAL_fa3afb0c_4_k_cu_11c623346thrust24THRUST_300001_SM_1000_NS3seqE - _ZN34_INTERNAL_fa3afb0c_4_k_cu_11c623346thrust24THRUST_300001_SM_1000_NS8cuda_cub10par_nosyncE)
_ZN34_INTERNAL_fa3afb0c_4_k_cu_11c623346thrust24THRUST_300001_SM_1000_NS8cuda_cub10par_nosyncE:
	.zero		1
	.type		_ZN34_INTERNAL_fa3afb0c_4_k_cu_11c623346thrust24THRUST_300001_SM_1000_NS3seqE,@object
	.size		_ZN34_INTERNAL_fa3afb0c_4_k_cu_11c623346thrust24THRUST_300001_SM_1000_NS3seqE,(_ZN34_INTERNAL_fa3afb0c_4_k_cu_11c623344cuda3std3__420unreachable_sentinelE - _ZN34_INTERNAL_fa3afb0c_4_k_cu_11c623346thrust24THRUST_300001_SM_1000_NS3seqE)
_ZN34_INTERNAL_fa3afb0c_4_k_cu_11c623346thrust24THRUST_300001_SM_1000_NS3seqE:
	.zero		1
	.type		_ZN34_INTERNAL_fa3afb0c_4_k_cu_11c623344cuda3std3__420unreachable_sentinelE,@object
	.size		_ZN34_INTERNAL_fa3afb0c_4_k_cu_11c623344cuda3std3__420unreachable_sentinelE,(_ZN34_INTERNAL_fa3afb0c_4_k_cu_11c623344cuda3std6ranges3__45__cpo5ssizeE - _ZN34_INTERNAL_fa3afb0c_4_k_cu_11c623344cuda3std3__420unreachable_sentinelE)
_ZN34_INTERNAL_fa3afb0c_4_k_cu_11c623344cuda3std3__420unreachable_sentinelE:
	.zero		1
	.type		_ZN34_INTERNAL_fa3afb0c_4_k_cu_11c623344cuda3std6ranges3__45__cpo5ssizeE,@object
	.size		_ZN34_INTERNAL_fa3afb0c_4_k_cu_11c623344cuda3std6ranges3__45__cpo5ssizeE,(_ZN34_INTERNAL_fa3afb0c_4_k_cu_11c623346thrust24THRUST_300001_SM_1000_NS12placeholders2_3E - _ZN34_INTERNAL_fa3afb0c_4_k_cu_11c623344cuda3std6ranges3__45__cpo5ssizeE)
_ZN34_INTERNAL_fa3afb0c_4_k_cu_11c623344cuda3std6ranges3__45__cpo5ssizeE:
	.zero		1
	.type		_ZN34_INTERNAL_fa3afb0c_4_k_cu_11c623346thrust24THRUST_300001_SM_1000_NS12placeholders2_3E,@object
	.size		_ZN34_INTERNAL_fa3afb0c_4_k_cu_11c623346thrust24THRUST_300001_SM_1000_NS12placeholders2_3E,(_ZN34_INTERNAL_fa3afb0c_4_k_cu_11c623344cuda3std3__45__cpo4cendE - _ZN34_INTERNAL_fa3afb0c_4_k_cu_11c623346thrust24THRUST_300001_SM_1000_NS12placeholders2_3E)
_ZN34_INTERNAL_fa3afb0c_4_k_cu_11c623346thrust24THRUST_300001_SM_1000_NS12placeholders2_3E:
	.zero		1
	.type		_ZN34_INTERNAL_fa3afb0c_4_k_cu_11c623344cuda3std3__45__cpo4cendE,@object
	.size		_ZN34_INTERNAL_fa3afb0c_4_k_cu_11c623344cuda3std3__45__cpo4cendE,(_ZN34_INTERNAL_fa3afb0c_4_k_cu_11c623344cuda3std6ranges3__45__cpo4cendE - _ZN34_INTERNAL_fa3afb0c_4_k_cu_11c623344cuda3std3__45__cpo4cendE)
_ZN34_INTERNAL_fa3afb0c_4_k_cu_11c623344cuda3std3__45__cpo4cendE:
	.zero		1
	.type		_ZN34_INTERNAL_fa3afb0c_4_k_cu_11c623344cuda3std6ranges3__45__cpo4cendE,@object
	.size		_ZN34_INTERNAL_fa3afb0c_4_k_cu_11c623344cuda3std6ranges3__45__cpo4cendE,(_ZN34_INTERNAL_fa3afb0c_4_k_cu_11c623346thrust24THRUST_300001_SM_1000_NS12placeholders2_7E - _ZN34_INTERNAL_fa3afb0c_4_k_cu_11c623344cuda3std6ranges3__45__cpo4cendE)
_ZN34_INTERNAL_fa3afb0c_4_k_cu_11c623344cuda3std6ranges3__45__cpo4cendE:
	.zero		1
	.type		_ZN34_INTERNAL_fa3afb0c_4_k_cu_11c623346thrust24THRUST_300001_SM_1000_NS12placeholders2_7E,@object
	.size		_ZN34_INTERNAL_fa3afb0c_4_k_cu_11c623346thrust24THRUST_300001_SM_1000_NS12placeholders2_7E,(_ZN34_INTERNAL_fa3afb0c_4_k_cu_11c623344cuda3std3__45__cpo5crendE - _ZN34_INTERNAL_fa3afb0c_4_k_cu_11c623346thrust24THRUST_300001_SM_1000_NS12placeholders2_7E)
_ZN34_INTERNAL_fa3afb0c_4_k_cu_11c623346thrust24THRUST_300001_SM_1000_NS12placeholders2_7E:
	.zero		1
	.type		_ZN34_INTERNAL_fa3afb0c_4_k_cu_11c623344cuda3std3__45__cpo5crendE,@object
	.size		_ZN34_INTERNAL_fa3afb0c_4_k_cu_11c623344cuda3std3__45__cpo5crendE,(_ZN34_INTERNAL_fa3afb0c_4_k_cu_11c623344cuda3std6ranges3__45__cpo4prevE - _ZN34_INTERNAL_fa3afb0c_4_k_cu_11c623344cuda3std3__45__cpo5crendE)
_ZN34_INTERNAL_fa3afb0c_4_k_cu_11c623344cuda3std3__45__cpo5crendE:
	.zero		1
	.type		_ZN34_INTERNAL_fa3afb0c_4_k_cu_11c623344cuda3std6ranges3__45__cpo4prevE,@object
	.size		_ZN34_INTERNAL_fa3afb0c_4_k_cu_11c623344cuda3std6ranges3__45__cpo4prevE,(_ZN34_INTERNAL_fa3afb0c_4_k_cu_11c623344cuda3std6ranges3__45__cpo9iter_moveE - _ZN34_INTERNAL_fa3afb0c_4_k_cu_11c623344cuda3std6ranges3__45__cpo4prevE)
_ZN34_INTERNAL_fa3afb0c_4_k_cu_11c623344cuda3std6ranges3__45__cpo4prevE:
	.zero		1
	.type		_ZN34_INTERNAL_fa3afb0c_4_k_cu_11c623344cuda3std6ranges3__45__cpo9iter_moveE,@object
	.size		_ZN34_INTERNAL_fa3afb0c_4_k_cu_11c623344cuda3std6ranges3__45__cpo9iter_moveE,(_ZN34_INTERNAL_fa3afb0c_4_k_cu_11c623346thrust24THRUST_300001_SM_1000_NS6system6detail10sequential3seqE - _ZN34_INTERNAL_fa3afb0c_4_k_cu_11c623344cuda3std6ranges3__45__cpo9iter_moveE)
_ZN34_INTERNAL_fa3afb0c_4_k_cu_11c623344cuda3std6ranges3__45__cpo9iter_moveE:
	.zero		1
	.type		_ZN34_INTERNAL_fa3afb0c_4_k_cu_11c623346thrust24THRUST_300001_SM_1000_NS6system6detail10sequential3seqE,@object
	.size		_ZN34_INTERNAL_fa3afb0c_4_k_cu_11c623346thrust24THRUST_300001_SM_1000_NS6system6detail10sequential3seqE,(_ZN34_INTERNAL_fa3afb0c_4_k_cu_11c623346thrust24THRUST_300001_SM_1000_NS12placeholders2_9E - _ZN34_INTERNAL_fa3afb0c_4_k_cu_11c623346thrust24THRUST_300001_SM_1000_NS6system6detail10sequential3seqE)
_ZN34_INTERNAL_fa3afb0c_4_k_cu_11c623346thrust24THRUST_300001_SM_1000_NS6system6detail10sequential3seqE:
	.zero		1
	.type		_ZN34_INTERNAL_fa3afb0c_4_k_cu_11c623346thrust24THRUST_300001_SM_1000_NS12placeholders2_9E,@object
	.size		_ZN34_INTERNAL_fa3afb0c_4_k_cu_11c623346thrust24THRUST_300001_SM_1000_NS12placeholders2_9E,(_ZN34_INTERNAL_fa3afb0c_4_k_cu_11c623344cuda3std3__419piecewise_constructE - _ZN34_INTERNAL_fa3afb0c_4_k_cu_11c623346thrust24THRUST_300001_SM_1000_NS12placeholders2_9E)
_ZN34_INTERNAL_fa3afb0c_4_k_cu_11c623346thrust24THRUST_300001_SM_1000_NS12placeholders2_9E:
	.zero		1
	.type		_ZN34_INTERNAL_fa3afb0c_4_k_cu_11c623344cuda3std3__419piecewise_constructE,@object
	.size		_ZN34_INTERNAL_fa3afb0c_4_k_cu_11c623344cuda3std3__419piecewise_constructE,(_ZN34_INTERNAL_fa3afb0c_4_k_cu_11c623344cuda3std6ranges3__45__cpo5cdataE - _ZN34_INTERNAL_fa3afb0c_4_k_cu_11c623344cuda3std3__419piecewise_constructE)
_ZN34_INTERNAL_fa3afb0c_4_k_cu_11c623344cuda3std3__419piecewise_constructE:
	.zero		1
	.type		_ZN34_INTERNAL_fa3afb0c_4_k_cu_11c623344cuda3std6ranges3__45__cpo5cdataE,@object
	.size		_ZN34_INTERNAL_fa3afb0c_4_k_cu_11c623344cuda3std6ranges3__45__cpo5cdataE,(_ZN34_INTERNAL_fa3afb0c_4_k_cu_11c623346thrust24THRUST_300001_SM_1000_NS12placeholders2_1E - _ZN34_INTERNAL_fa3afb0c_4_k_cu_11c623344cuda3std6ranges3__45__cpo5cdataE)
_ZN34_INTERNAL_fa3afb0c_4_k_cu_11c623344cuda3std6ranges3__45__cpo5cdataE:
	.zero		1
	.type		_ZN34_INTERNAL_fa3afb0c_4_k_cu_11c623346thrust24THRUST_300001_SM_1000_NS12placeholders2_1E,@object
	.size		_ZN34_INTERNAL_fa3afb0c_4_k_cu_11c623346thrust24THRUST_300001_SM_1000_NS12placeholders2_1E,(_ZN34_INTERNAL_fa3afb0c_4_k_cu_11c623344cuda3std3__45__cpo3endE - _ZN34_INTERNAL_fa3afb0c_4_k_cu_11c623346thrust24THRUST_300001_SM_1000_NS12placeholders2_1E)
_ZN34_INTERNAL_fa3afb0c_4_k_cu_11c623346thrust24THRUST_300001_SM_1000_NS12placeholders2_1E:
	.zero		1
	.type		_ZN34_INTERNAL_fa3afb0c_4_k_cu_11c623344cuda3std3__45__cpo3endE,@object
	.size		_ZN34_INTERNAL_fa3afb0c_4_k_cu_11c623344cuda3std3__45__cpo3endE,(_ZN34_INTERNAL_fa3afb0c_4_k_cu_11c623344cuda3std6ranges3__45__cpo3endE - _ZN34_INTERNAL_fa3afb0c_4_k_cu_11c623344cuda3std3__45__cpo3endE)
_ZN34_INTERNAL_fa3afb0c_4_k_cu_11c623344cuda3std3__45__cpo3endE:
	.zero		1
	.type		_ZN34_INTERNAL_fa3afb0c_4_k_cu_11c623344cuda3std6ranges3__45__cpo3endE,@object
	.size		_ZN34_INTERNAL_fa3afb0c_4_k_cu_11c623344cuda3std6ranges3__45__cpo3endE,(_ZN34_INTERNAL_fa3afb0c_4_k_cu_11c623346thrust24THRUST_300001_SM_1000_NS12placeholders2_5E - _ZN34_INTERNAL_fa3afb0c_4_k_cu_11c623344cuda3std6ranges3__45__cpo3endE)
_ZN34_INTERNAL_fa3afb0c_4_k_cu_11c623344cuda3std6ranges3__45__cpo3endE:
	.zero		1
	.type		_ZN34_INTERNAL_fa3afb0c_4_k_cu_11c623346thrust24THRUST_300001_SM_1000_NS12placeholders2_5E,@object
	.size		_ZN34_INTERNAL_fa3afb0c_4_k_cu_11c623346thrust24THRUST_300001_SM_1000_NS12placeholders2_5E,(_ZN34_INTERNAL_fa3afb0c_4_k_cu_11c623344cuda3std3__45__cpo4rendE - _ZN34_INTERNAL_fa3afb0c_4_k_cu_11c623346thrust24THRUST_300001_SM_1000_NS12placeholders2_5E)
_ZN34_INTERNAL_fa3afb0c_4_k_cu_11c623346thrust24THRUST_300001_SM_1000_NS12placeholders2_5E:
	.zero		1
	.type		_ZN34_INTERNAL_fa3afb0c_4_k_cu_11c623344cuda3std3__45__cpo4rendE,@object
	.size		_ZN34_INTERNAL_fa3afb0c_4_k_cu_11c623344cuda3std3__45__cpo4rendE,(_ZN34_INTERNAL_fa3afb0c_4_k_cu_11c623344cuda3std6ranges3__45__cpo9iter_swapE - _ZN34_INTERNAL_fa3afb0c_4_k_cu_11c623344cuda3std3__45__cpo4rendE)
_ZN34_INTERNAL_fa3afb0c_4_k_cu_11c623344cuda3std3__45__cpo4rendE:
	.zero		1
	.type		_ZN34_INTERNAL_fa3afb0c_4_k_cu_11c623344cuda3std6ranges3__45__cpo9iter_swapE,@object
	.size		_ZN34_INTERNAL_fa3afb0c_4_k_cu_11c623344cuda3std6ranges3__45__cpo9iter_swapE,(_ZN34_INTERNAL_fa3afb0c_4_k_cu_11c623344cuda3std3__48unexpectE - _ZN34_INTERNAL_fa3afb0c_4_k_cu_11c623344cuda3std6ranges3__45__cpo9iter_swapE)
_ZN34_INTERNAL_fa3afb0c_4_k_cu_11c623344cuda3std6ranges3__45__cpo9iter_swapE:
	.zero		1
	.type		_ZN34_INTERNAL_fa3afb0c_4_k_cu_11c623344cuda3std3__48unexpectE,@object
	.size		_ZN34_INTERNAL_fa3afb0c_4_k_cu_11c623344cuda3std3__48unexpectE,(_ZN34_INTERNAL_fa3afb0c_4_k_cu_11c623346thrust24THRUST_300001_SM_1000_NS8cuda_cub3parE - _ZN34_INTERNAL_fa3afb0c_4_k_cu_11c623344cuda3std3__48unexpectE)
_ZN34_INTERNAL_fa3afb0c_4_k_cu_11c623344cuda3std3__48unexpectE:
	.zero		1
	.type		_ZN34_INTERNAL_fa3afb0c_4_k_cu_11c623346thrust24THRUST_300001_SM_1000_NS8cuda_cub3parE,@object
	.size		_ZN34_INTERNAL_fa3afb0c_4_k_cu_11c623346thrust24THRUST_300001_SM_1000_NS8cuda_cub3parE,(.L_29 - _ZN34_INTERNAL_fa3afb0c_4_k_cu_11c623346thrust24THRUST_300001_SM_1000_NS8cuda_cub3parE)
_ZN34_INTERNAL_fa3afb0c_4_k_cu_11c623346thrust24THRUST_300001_SM_1000_NS8cuda_cub3parE:
	.zero		1
.L_29:


//--------------------- .nv.constant0._ZN3cub18CUB_300001_SM_10006detail8for_each13static_kernelINS2_12policy_hub_t12policy_500_tElNS2_12op_wrapper_tIl20game_of_life_functorN6thrust24THRUST_300001_SM_1000_NS12zip_iteratorIN4cuda3std3__45tupleIJNS9_6detail15normal_iteratorINS9_10device_ptrIiEEEESJ_SJ_SJ_SJ_SJ_SJ_SJ_SJ_SJ_EEEEEEEEEvT0_T1_ --------------------------
	.section	.nv.constant0._ZN3cub18CUB_300001_SM_10006detail8for_each13static_kernelINS2_12policy_hub_t12policy_500_tElNS2_12op_wrapper_tIl20game_of_life_functorN6thrust24THRUST_300001_SM_1000_NS12zip_iteratorIN4cuda3std3__45tupleIJNS9_6detail15normal_iteratorINS9_10device_ptrIiEEEESJ_SJ_SJ_SJ_SJ_SJ_SJ_SJ_SJ_EEEEEEEEEvT0_T1_,"a",@progbits
	.sectionflags	@""
	.align	4
.nv.constant0._ZN3cub18CUB_300001_SM_10006detail8for_each13static_kernelINS2_12policy_hub_t12policy_500_tElNS2_12op_wrapper_tIl20game_of_life_functorN6thrust24THRUST_300001_SM_1000_NS12zip_iteratorIN4cuda3std3__45tupleIJNS9_6detail15normal_iteratorINS9_10device_ptrIiEEEESJ_SJ_SJ_SJ_SJ_SJ_SJ_SJ_SJ_EEEEEEEEEvT0_T1_:
	.zero		992


//--------------------- .nv.constant0._ZN3cub18CUB_300001_SM_10006detail8for_each13static_kernelINS2_12policy_hub_t12policy_500_tEmN6thrust24THRUST_300001_SM_1000_NS8cuda_cub20__uninitialized_fill7functorINS7_10device_ptrIiEEiEEEEvT0_T1_ --------------------------
	.section	.nv.constant0._ZN3cub18CUB_300001_SM_10006detail8for_each13static_kernelINS2_12policy_hub_t12policy_500_tEmN6thrust24THRUST_300001_SM_1000_NS8cuda_cub20__uninitialized_fill7functorINS7_10device_ptrIiEEiEEEEvT0_T1_,"a",@progbits
	.sectionflags	@""
	.align	4
.nv.constant0._ZN3cub18CUB_300001_SM_10006detail8for_each13static_kernelINS2_12policy_hub_t12policy_500_tEmN6thrust24THRUST_300001_SM_1000_NS8cuda_cub20__uninitialized_fill7functorINS7_10device_ptrIiEEiEEEEvT0_T1_:
	.zero		920


//--------------------- .nv.constant0._ZN3cub18CUB_300001_SM_10006detail11EmptyKernelIvEEvv --------------------------
	.section	.nv.constant0._ZN3cub18CUB_300001_SM_10006detail11EmptyKernelIvEEvv,"a",@progbits
	.sectionflags	@""
	.align	4
.nv.constant0._ZN3cub18CUB_300001_SM_10006detail11EmptyKernelIvEEvv:
	.zero		896


//--------------------- .nv.constant0._Z19copyWrapAroundAreasPiii --------------------------
	.section	.nv.constant0._Z19copyWrapAroundAreasPiii,"a",@progbits
	.sectionflags	@""
	.align	4
.nv.constant0._Z19copyWrapAroundAreasPiii:
	.zero		912


//--------------------- SYMBOLS --------------------------

	.type		.nv.reservedSmem.offset0,@object
	.size		.nv.reservedSmem.offset0,0x4
